// auto-generated by cutlass_sweep.epilogue — config: {"arch": "sm_100", "cluster_m": 1, "cluster_n": 1, "dtype": "e4m3", "fusion": "silu", "tile_k": 64, "tile_m": 128, "tile_n": 64}
#include "cutlass/cutlass.h"
#include "cutlass/gemm/collective/collective_builder.hpp"
#include "cutlass/gemm/device/gemm_universal_adapter.h"
#include "cutlass/gemm/kernel/gemm_universal.hpp"
#include "cutlass/epilogue/collective/collective_builder.hpp"
#include "cutlass/epilogue/fusion/operations.hpp"
#include "cutlass/epilogue/thread/activation.h"

using Elem = cutlass::float_e4m3_t;
using Acc  = float;
using TileShape    = cute::Shape<cute::_128, cute::_64, cute::_64>;
using ClusterShape = cute::Shape<cute::_1, cute::_1, cute::_1>;
using FusionOp     = cutlass::epilogue::fusion::LinCombEltAct<cutlass::epilogue::thread::SiLu, Elem, Acc>;

using CollectiveEpilogue = typename cutlass::epilogue::collective::CollectiveBuilder<
    cutlass::arch::Sm100, cutlass::arch::OpClassTensorOp,
    TileShape, ClusterShape,
    cutlass::epilogue::collective::EpilogueTileAuto,
    Acc, Acc,
    Elem, cutlass::layout::RowMajor, 128 / cutlass::sizeof_bits<Elem>::value,
    Elem, cutlass::layout::RowMajor, 128 / cutlass::sizeof_bits<Elem>::value,
    cutlass::epilogue::collective::EpilogueScheduleAuto,
    FusionOp
  >::CollectiveOp;

using CollectiveMainloop = typename cutlass::gemm::collective::CollectiveBuilder<
    cutlass::arch::Sm100, cutlass::arch::OpClassTensorOp,
    Elem, cutlass::layout::RowMajor, 128 / cutlass::sizeof_bits<Elem>::value,
    Elem, cutlass::layout::ColumnMajor, 128 / cutlass::sizeof_bits<Elem>::value,
    Acc,
    TileShape, ClusterShape,
    cutlass::gemm::collective::StageCountAutoCarveout<
        static_cast<int>(sizeof(typename CollectiveEpilogue::SharedStorage))>,
    cutlass::gemm::collective::KernelScheduleAuto
  >::CollectiveOp;

using GemmKernel = cutlass::gemm::kernel::GemmUniversal<
    cute::Shape<int,int,int,int>, CollectiveMainloop, CollectiveEpilogue>;
using Gemm = cutlass::gemm::device::GemmUniversalAdapter<GemmKernel>;

auto* _anchor = &cutlass::device_kernel<GemmKernel>;


// ===== COMPILED SASS (sm_100a) =====

	.target	sm_100a

	.elftype	@"ET_EXEC"


//--------------------- .note.nv.tkinfo           --------------------------
	.section	.note.nv.tkinfo,"",@"SHT_NOTE"
	.sectionflags	@"SHF_NOTE_NV_TKINFO"
	.tkinfo
        /*0018*/ 	.word	0x00000002
        /*0030*/ 	.string	""
        /*0030*/ 	.string	"ptxas"
        /*0030*/ 	.string	"Cuda compilation tools, release 13.0, V13.0.88"
        /*0030*/ 	.string	"Build cuda_13.0.r13.0/compiler.36424714_0"
        /*0030*/ 	.string	"-arch sm_100a -m 64 "



//--------------------- .note.nv.cuinfo           --------------------------
	.section	.note.nv.cuinfo,"",@"SHT_NOTE"
	.sectionflags	@"SHF_NOTE_NV_CUINFO"
        /*0018*/ 	.short	0x0002
        /*001a*/ 	.short	0x0064
        /*001c*/ 	.short	0x0082
	.zero		2


//--------------------- .nv.info                  --------------------------
	.section	.nv.info,"",@"SHT_CUDA_INFO"
	.align	4


	//----- nvinfo : EIATTR_REGCOUNT
	.align		4
        /*0000*/ 	.byte	0x04, 0x2f
        /*0002*/ 	.short	(.L_19 - .L_18)
	.align		4
.L_18:
        /*0004*/ 	.word	index@(_ZN7cutlass13device_kernelINS_4gemm6kernel13GemmUniversalIN4cute5tupleIJiiiiEEENS1_10collective13CollectiveMmaINS1_35MainloopSm100TmaUmmaWarpSpecializedILi17ELi2ELi4ENS5_IJNS4_1CILi1EEESB_SB_EEEEENS5_IJNSA_ILi128EEENSA_ILi64EEESF_EEENS_12float_e4m3_tENS5_IJlSB_lEEESH_SI_NS4_8TiledMMAINS4_8MMA_AtomIJNS4_10MMA_TraitsINS4_19SM100_MMA_F8F6F4_SSEJSH_SH_fSE_SF_NS4_17integral_constantINS4_4UMMA5MajorELSP_0EEESQ_NSN_INSO_7ScaleInELSR_0EEESS_EEEEEENS4_6LayoutISC_NS5_IJNSA_ILi0EEESW_SW_EEEEENS5_IJNS4_10UnderscoreESZ_SZ_EEEEENS4_13SM90_TMA_LOADENS4_14ComposedLayoutINS4_7SwizzleILi2ELi4ELi3EEENS4_18smem_ptr_flag_bitsILi8EEENSV_INS5_IJNSA_ILi8EEESF_EEENS5_IJSF_SB_EEEEEEEvNS4_8identityES12_S1C_vS1D_EENS_8epilogue10collective18CollectiveEpilogueINS1F_23Sm100TmaWarpSpecializedILi1ELi1ELi64ELb0ELb0EEEJSG_NS5_IJNSV_ISE_SB_EENSV_ISF_SB_EEEEESH_SI_SH_SI_NS1F_6fusion15FusionCallbacksIS1J_NS1N_13LinCombEltActINS1F_6thread4SiLuESH_fSH_fLNS_15FloatRoundStyleE2EEESG_S1M_JEEENS4_5SM1004TMEM4LOAD26SM100_TMEM_LOAD_32dp32b64xES12_S1C_NS4_39AutoVectorizingCopyWithAssumedAlignmentILi128EEENS4_14SM90_TMA_STOREES1C_S20_S20_EEEvvEEEEvNT_6ParamsE)
        /*0008*/ 	.word	0x000000ff


	//----- nvinfo : EIATTR_FRAME_SIZE
	.align		4
.L_19:
        /*000c*/ 	.byte	0x04, 0x11
        /*000e*/ 	.short	(.L_21 - .L_20)
	.align		4
.L_20:
        /*0010*/ 	.word	index@($__internal_3_$__cuda_sm20_rcp_rn_f32_slowpath)
        /*0014*/ 	.word	0x00000008


	//----- nvinfo : EIATTR_FRAME_SIZE
	.align		4
.L_21:
        /*0018*/ 	.byte	0x04, 0x11
        /*001a*/ 	.short	(.L_23 - .L_22)
	.align		4
.L_22:
        /*001c*/ 	.word	index@($__internal_2_$__cuda_sm10x_tcgen05_guardrail_trap_unallocated_columns_being_dealloced)
        /*0020*/ 	.word	0x00000008


	//----- nvinfo : EIATTR_FRAME_SIZE
	.align		4
.L_23:
        /*0024*/ 	.byte	0x04, 0x11
        /*0026*/ 	.short	(.L_25 - .L_24)
	.align		4
.L_24:
        /*0028*/ 	.word	index@($__internal_1_$__cuda_sm10x_tcgen05_guardrail_trap_phase_invalid_during_alloc)
        /*002c*/ 	.word	0x00000008


	//----- nvinfo : EIATTR_FRAME_SIZE
	.align		4
.L_25:
        /*0030*/ 	.byte	0x04, 0x11
        /*0032*/ 	.short	(.L_27 - .L_26)
	.align		4
.L_26:
        /*0034*/ 	.word	index@($__internal_0_$__cuda_sm10x_tcgen05_guardrail_trap_col_being_dealloced_not_returned_by_alloc)
        /*0038*/ 	.word	0x00000008


	//----- nvinfo : EIATTR_FRAME_SIZE
	.align		4
.L_27:
        /*003c*/ 	.byte	0x04, 0x11
        /*003e*/ 	.short	(.L_29 - .L_28)
	.align		4
.L_28:
        /*0040*/ 	.word	index@(_ZN7cutlass13device_kernelINS_4gemm6kernel13GemmUniversalIN4cute5tupleIJiiiiEEENS1_10collective13CollectiveMmaINS1_35MainloopSm100TmaUmmaWarpSpecializedILi17ELi2ELi4ENS5_IJNS4_1CILi1EEESB_SB_EEEEENS5_IJNSA_ILi128EEENSA_ILi64EEESF_EEENS_12float_e4m3_tENS5_IJlSB_lEEESH_SI_NS4_8TiledMMAINS4_8MMA_AtomIJNS4_10MMA_TraitsINS4_19SM100_MMA_F8F6F4_SSEJSH_SH_fSE_SF_NS4_17integral_constantINS4_4UMMA5MajorELSP_0EEESQ_NSN_INSO_7ScaleInELSR_0EEESS_EEEEEENS4_6LayoutISC_NS5_IJNSA_ILi0EEESW_SW_EEEEENS5_IJNS4_10UnderscoreESZ_SZ_EEEEENS4_13SM90_TMA_LOADENS4_14ComposedLayoutINS4_7SwizzleILi2ELi4ELi3EEENS4_18smem_ptr_flag_bitsILi8EEENSV_INS5_IJNSA_ILi8EEESF_EEENS5_IJSF_SB_EEEEEEEvNS4_8identityES12_S1C_vS1D_EENS_8epilogue10collective18CollectiveEpilogueINS1F_23Sm100TmaWarpSpecializedILi1ELi1ELi64ELb0ELb0EEEJSG_NS5_IJNSV_ISE_SB_EENSV_ISF_SB_EEEEESH_SI_SH_SI_NS1F_6fusion15FusionCallbacksIS1J_NS1N_13LinCombEltActINS1F_6thread4SiLuESH_fSH_fLNS_15FloatRoundStyleE2EEESG_S1M_JEEENS4_5SM1004TMEM4LOAD26SM100_TMEM_LOAD_32dp32b64xES12_S1C_NS4_39AutoVectorizingCopyWithAssumedAlignmentILi128EEENS4_14SM90_TMA_STOREES1C_S20_S20_EEEvvEEEEvNT_6ParamsE)
        /*0044*/ 	.word	0x00000008


	//----- nvinfo : EIATTR_MIN_STACK_SIZE
	.align		4
.L_29:
        /*0048*/ 	.byte	0x04, 0x12
        /*004a*/ 	.short	(.L_31 - .L_30)
	.align		4
.L_30:
        /*004c*/ 	.word	index@(_ZN7cutlass13device_kernelINS_4gemm6kernel13GemmUniversalIN4cute5tupleIJiiiiEEENS1_10collective13CollectiveMmaINS1_35MainloopSm100TmaUmmaWarpSpecializedILi17ELi2ELi4ENS5_IJNS4_1CILi1EEESB_SB_EEEEENS5_IJNSA_ILi128EEENSA_ILi64EEESF_EEENS_12float_e4m3_tENS5_IJlSB_lEEESH_SI_NS4_8TiledMMAINS4_8MMA_AtomIJNS4_10MMA_TraitsINS4_19SM100_MMA_F8F6F4_SSEJSH_SH_fSE_SF_NS4_17integral_constantINS4_4UMMA5MajorELSP_0EEESQ_NSN_INSO_7ScaleInELSR_0EEESS_EEEEEENS4_6LayoutISC_NS5_IJNSA_ILi0EEESW_SW_EEEEENS5_IJNS4_10UnderscoreESZ_SZ_EEEEENS4_13SM90_TMA_LOADENS4_14ComposedLayoutINS4_7SwizzleILi2ELi4ELi3EEENS4_18smem_ptr_flag_bitsILi8EEENSV_INS5_IJNSA_ILi8EEESF_EEENS5_IJSF_SB_EEEEEEEvNS4_8identityES12_S1C_vS1D_EENS_8epilogue10collective18CollectiveEpilogueINS1F_23Sm100TmaWarpSpecializedILi1ELi1ELi64ELb0ELb0EEEJSG_NS5_IJNSV_ISE_SB_EENSV_ISF_SB_EEEEESH_SI_SH_SI_NS1F_6fusion15FusionCallbacksIS1J_NS1N_13LinCombEltActINS1F_6thread4SiLuESH_fSH_fLNS_15FloatRoundStyleE2EEESG_S1M_JEEENS4_5SM1004TMEM4LOAD26SM100_TMEM_LOAD_32dp32b64xES12_S1C_NS4_39AutoVectorizingCopyWithAssumedAlignmentILi128EEENS4_14SM90_TMA_STOREES1C_S20_S20_EEEvvEEEEvNT_6ParamsE)
        /*0050*/ 	.word	0x00000008
.L_31:


//--------------------- .nv.compat                --------------------------
	.section	.nv.compat,"",@"SHT_CUDA_COMPAT_INFO"
	.align	4
        /*0000*/ 	.byte	0x02, 0x09, 0x01, 0x00, 0x02, 0x02, 0x02, 0x00, 0x02, 0x05, 0x05, 0x00, 0x03, 0x07, 0x01, 0x01
        /*0010*/ 	.byte	0x02, 0x03, 0x01, 0x00, 0x02, 0x06, 0x01, 0x00, 0x04, 0x0b, 0x08, 0x00, 0x09, 0x00, 0x00, 0x00
        /*0020*/ 	.byte	0x00, 0x00, 0x00, 0x00


//--------------------- .nv.info._ZN7cutlass13device_kernelINS_4gemm6kernel13GemmUniversalIN4cute5tupleIJiiiiEEENS1_10collective13CollectiveMmaINS1_35MainloopSm100TmaUmmaWarpSpecializedILi17ELi2ELi4ENS5_IJNS4_1CILi1EEESB_SB_EEEEENS5_IJNSA_ILi128EEENSA_ILi64EEESF_EEENS_12float_e4m3_tENS5_IJlSB_lEEESH_SI_NS4_8TiledMMAINS4_8MMA_AtomIJNS4_10MMA_TraitsINS4_19SM100_MMA_F8F6F4_SSEJSH_SH_fSE_SF_NS4_17integral_constantINS4_4UMMA5MajorELSP_0EEESQ_NSN_INSO_7ScaleInELSR_0EEESS_EEEEEENS4_6LayoutISC_NS5_IJNSA_ILi0EEESW_SW_EEEEENS5_IJNS4_10UnderscoreESZ_SZ_EEEEENS4_13SM90_TMA_LOADENS4_14ComposedLayoutINS4_7SwizzleILi2ELi4ELi3EEENS4_18smem_ptr_flag_bitsILi8EEENSV_INS5_IJNSA_ILi8EEESF_EEENS5_IJSF_SB_EEEEEEEvNS4_8identityES12_S1C_vS1D_EENS_8epilogue10collective18CollectiveEpilogueINS1F_23Sm100TmaWarpSpecializedILi1ELi1ELi64ELb0ELb0EEEJSG_NS5_IJNSV_ISE_SB_EENSV_ISF_SB_EEEEESH_SI_SH_SI_NS1F_6fusion15FusionCallbacksIS1J_NS1N_13LinCombEltActINS1F_6thread4SiLuESH_fSH_fLNS_15FloatRoundStyleE2EEESG_S1M_JEEENS4_5SM1004TMEM4LOAD26SM100_TMEM_LOAD_32dp32b64xES12_S1C_NS4_39AutoVectorizingCopyWithAssumedAlignmentILi128EEENS4_14SM90_TMA_STOREES1C_S20_S20_EEEvvEEEEvNT_6ParamsE --------------------------
	.section	.nv.info._ZN7cutlass13device_kernelINS_4gemm6kernel13GemmUniversalIN4cute5tupleIJiiiiEEENS1_10collective13CollectiveMmaINS1_35MainloopSm100TmaUmmaWarpSpecializedILi17ELi2ELi4ENS5_IJNS4_1CILi1EEESB_SB_EEEEENS5_IJNSA_ILi128EEENSA_ILi64EEESF_EEENS_12float_e4m3_tENS5_IJlSB_lEEESH_SI_NS4_8TiledMMAINS4_8MMA_AtomIJNS4_10MMA_TraitsINS4_19SM100_MMA_F8F6F4_SSEJSH_SH_fSE_SF_NS4_17integral_constantINS4_4UMMA5MajorELSP_0EEESQ_NSN_INSO_7ScaleInELSR_0EEESS_EEEEEENS4_6LayoutISC_NS5_IJNSA_ILi0EEESW_SW_EEEEENS5_IJNS4_10UnderscoreESZ_SZ_EEEEENS4_13SM90_TMA_LOADENS4_14ComposedLayoutINS4_7SwizzleILi2ELi4ELi3EEENS4_18smem_ptr_flag_bitsILi8EEENSV_INS5_IJNSA_ILi8EEESF_EEENS5_IJSF_SB_EEEEEEEvNS4_8identityES12_S1C_vS1D_EENS_8epilogue10collective18CollectiveEpilogueINS1F_23Sm100TmaWarpSpecializedILi1ELi1ELi64ELb0ELb0EEEJSG_NS5_IJNSV_ISE_SB_EENSV_ISF_SB_EEEEESH_SI_SH_SI_NS1F_6fusion15FusionCallbacksIS1J_NS1N_13LinCombEltActINS1F_6thread4SiLuESH_fSH_fLNS_15FloatRoundStyleE2EEESG_S1M_JEEENS4_5SM1004TMEM4LOAD26SM100_TMEM_LOAD_32dp32b64xES12_S1C_NS4_39AutoVectorizingCopyWithAssumedAlignmentILi128EEENS4_14SM90_TMA_STOREES1C_S20_S20_EEEvvEEEEvNT_6ParamsE,"",@"SHT_CUDA_INFO"
	.sectionflags	@""
	.align	4


	//----- nvinfo : EIATTR_CUDA_API_VERSION
	.align		4
        /*0000*/ 	.byte	0x04, 0x37
        /*0002*/ 	.short	(.L_33 - .L_32)
.L_32:
        /*0004*/ 	.word	0x00000082


	//----- nvinfo : EIATTR_KPARAM_INFO
	.align		4
.L_33:
        /*0008*/ 	.byte	0x04, 0x17
        /*000a*/ 	.short	(.L_35 - .L_34)
.L_34:
        /*000c*/ 	.word	0x00000000
        /*0010*/ 	.short	0x0000
        /*0012*/ 	.short	0x0000
        /*0014*/ 	.byte	0x00, 0xf0, 0x01, 0x20


	//----- nvinfo : EIATTR_AT_ENTRY_FRAGMENTS
	.align		4
.L_35:
        /*0018*/ 	.byte	0x04, 0x4f
        /*001a*/ 	.short	(.L_37 - .L_36)


	//   ....[0]....
.L_36:
        /*001c*/ 	.word	0x00000006


	//----- nvinfo : EIATTR_RESERVED_SMEM_USED
	.align		4
.L_37:
        /*0020*/ 	.byte	0x01, 0x41
	.zero		2


	//----- nvinfo : EIATTR_SPARSE_MMA_MASK
	.align		4
        /*0024*/ 	.byte	0x03, 0x50
        /*0026*/ 	.short	0x0000


	//----- nvinfo : EIATTR_TCGEN05_1CTA_USED
	.align		4
        /*0028*/ 	.byte	0x01, 0x51
	.zero		2


	//----- nvinfo : EIATTR_MAXREG_COUNT
	.align		4
        /*002c*/ 	.byte	0x03, 0x1b
        /*002e*/ 	.short	0x00ff


	//----- nvinfo : EIATTR_NUM_BARRIERS
	.align		4
        /*0030*/ 	.byte	0x02, 0x4c
        /*0032*/ 	.byte	0x07
	.zero		1


	//----- nvinfo : EIATTR_EXTERNS
	.align		4
        /*0034*/ 	.byte	0x04, 0x0f
        /*0036*/ 	.short	(.L_39 - .L_38)


	//   ....[0]....
	.align		4
.L_38:
        /*0038*/ 	.word	index@(__assertfail)


	//----- nvinfo : EIATTR_ANNOTATIONS
	.align		4
.L_39:
        /*003c*/ 	.byte	0x04, 0x55
        /*003e*/ 	.short	(.L_41 - .L_40)


	//   ....[0]....
.L_40:
        /*0040*/ 	.word	0x00000001
        /*0044*/ 	.byte	0x20, 0x54, 0x00, 0x00, 0x01, 0x00, 0x00, 0x00, 0x40, 0xd5, 0x00, 0x00


	//----- nvinfo : EIATTR_MERCURY_ISA_VERSION
	.align		4
.L_41:
        /*0050*/ 	.byte	0x03, 0x5f
        /*0052*/ 	.short	0x0101


	//----- nvinfo : EIATTR_INT_WARP_WIDE_INSTR_OFFSETS
	.align		4
        /*0054*/ 	.byte	0x04, 0x31
        /*0056*/ 	.short	(.L_43 - .L_42)


	//   ....[0]....
.L_42:
        /*0058*/ 	.word	0x00001f20


	//   ....[1]....
        /*005c*/ 	.word	0x00003fd0


	//   ....[2]....
        /*0060*/ 	.word	0x00004000


	//   ....[3]....
        /*0064*/ 	.word	0x00004050


	//   ....[4]....
        /*0068*/ 	.word	0x00004a40


	//   ....[5]....
        /*006c*/ 	.word	0x00004b30


	//----- nvinfo : EIATTR_COOP_GROUP_MASK_REGIDS
	.align		4
.L_43:
        /*0070*/ 	.byte	0x04, 0x29
        /*0072*/ 	.short	(.L_45 - .L_44)


	//   ....[0]....
.L_44:
        /*0074*/ 	.word	0xffffffff


	//   ....[1]....
        /*0078*/ 	.word	0xffffffff


	//   ....[2]....
        /*007c*/ 	.word	0xffffffff


	//   ....[3]....
        /*0080*/ 	.word	0xffffffff


	//   ....[4]....
        /*0084*/ 	.word	0xffffffff


	//   ....[5]....
        /*0088*/ 	.word	0xffffffff


	//   ....[6]....
        /*008c*/ 	.word	0xffffffff


	//   ....[7]....
        /*0090*/ 	.word	0xffffffff


	//   ....[8]....
        /*0094*/ 	.word	0xffffffff


	//   ....[9]....
        /*0098*/ 	.word	0xffffffff


	//   ....[10]....
        /*009c*/ 	.word	0xffffffff


	//   ....[11]....
        /*00a0*/ 	.word	0xffffffff


	//   ....[12]....
        /*00a4*/ 	.word	0xffffffff


	//----- nvinfo : EIATTR_COOP_GROUP_INSTR_OFFSETS
	.align		4
.L_45:
        /*00a8*/ 	.byte	0x04, 0x28
        /*00aa*/ 	.short	(.L_47 - .L_46)


	//   ....[0]....
.L_46:
        /*00ac*/ 	.word	0x000000a0


	//   ....[1]....
        /*00b0*/ 	.word	0x000004b0


	//   ....[2]....
        /*00b4*/ 	.word	0x000007f0


	//   ....[3]....
        /*00b8*/ 	.word	0x00000930


	//   ....[4]....
        /*00bc*/ 	.word	0x00000a30


	//   ....[5]....
        /*00c0*/ 	.word	0x00000ba0


	//   ....[6]....
        /*00c4*/ 	.word	0x00000d40


	//   ....[7]....
        /*00c8*/ 	.word	0x00001e00


	//   ....[8]....
        /*00cc*/ 	.word	0x00003330


	//   ....[9]....
        /*00d0*/ 	.word	0x00003540


	//   ....[10]....
        /*00d4*/ 	.word	0x00003570


	//   ....[11]....
        /*00d8*/ 	.word	0x00003ec0


	//   ....[12]....
        /*00dc*/ 	.word	0x000040f0


	//----- nvinfo : EIATTR_VRC_CTA_INIT_COUNT
	.align		4
.L_47:
        /*00e0*/ 	.byte	0x02, 0x4a
        /*00e2*/ 	.byte	0x80
	.zero		1


	//----- nvinfo : EIATTR_SYSCALL_OFFSETS
	.align		4
        /*00e4*/ 	.byte	0x04, 0x46
        /*00e6*/ 	.short	(.L_49 - .L_48)


	//   ....[0]....
.L_48:
        /*00e8*/ 	.word	0x00005530


	//   ....[1]....
        /*00ec*/ 	.word	0x00005670


	//   ....[2]....
        /*00f0*/ 	.word	0x00005e50


	//----- nvinfo : EIATTR_MBARRIER_INSTR_OFFSETS
	.align		4
.L_49:
        /*00f4*/ 	.byte	0x04, 0x39
        /*00f6*/ 	.short	(.L_51 - .L_50)


	//   ....[0]....
.L_50:
        /*00f8*/ 	.word	0x000005b0
        /*00fc*/ 	.word	0x000000ff
        /*0100*/ 	.word	0x00000000
        /*0104*/ 	.short	0x0100
        /*0106*/ 	.byte	0x05
	.zero		1


	//   ....[1]....
        /*0108*/ 	.word	0x000005c0
        /*010c*/ 	.word	0x000000ff
        /*0110*/ 	.word	0x00000088
        /*0114*/ 	.short	0x0100
        /*0116*/ 	.byte	0x05
	.zero		1


	//   ....[2]....
        /*0118*/ 	.word	0x000005d0
        /*011c*/ 	.word	0x000000ff
        /*0120*/ 	.word	0x00000008
        /*0124*/ 	.short	0x0100
        /*0126*/ 	.byte	0x05
	.zero		1


	//   ....[3]....
        /*0128*/ 	.word	0x000005e0
        /*012c*/ 	.word	0x000000ff
        /*0130*/ 	.word	0x00000090
        /*0134*/ 	.short	0x0100
        /*0136*/ 	.byte	0x05
	.zero		1


	//   ....[4]....
        /*0138*/ 	.word	0x000005f0
        /*013c*/ 	.word	0x000000ff
        /*0140*/ 	.word	0x00000010
        /*0144*/ 	.short	0x0100
        /*0146*/ 	.byte	0x05
	.zero		1


	//   ....[5]....
        /*0148*/ 	.word	0x00000600
        /*014c*/ 	.word	0x000000ff
        /*0150*/ 	.word	0x00000098
        /*0154*/ 	.short	0x0100
        /*0156*/ 	.byte	0x05
	.zero		1


	//   ....[6]....
        /*0158*/ 	.word	0x00000610
        /*015c*/ 	.word	0x000000ff
        /*0160*/ 	.word	0x00000018
        /*0164*/ 	.short	0x0100
        /*0166*/ 	.byte	0x05
	.zero		1


	//   ....[7]....
        /*0168*/ 	.word	0x00000620
        /*016c*/ 	.word	0x000000ff
        /*0170*/ 	.word	0x000000a0
        /*0174*/ 	.short	0x0100
        /*0176*/ 	.byte	0x05
	.zero		1


	//   ....[8]....
        /*0178*/ 	.word	0x00000630
        /*017c*/ 	.word	0x000000ff
        /*0180*/ 	.word	0x00000020
        /*0184*/ 	.short	0x0100
        /*0186*/ 	.byte	0x05
	.zero		1


	//   ....[9]....
        /*0188*/ 	.word	0x00000640
        /*018c*/ 	.word	0x000000ff
        /*0190*/ 	.word	0x000000a8
        /*0194*/ 	.short	0x0100
        /*0196*/ 	.byte	0x05
	.zero		1


	//   ....[10]....
        /*0198*/ 	.word	0x00000650
        /*019c*/ 	.word	0x000000ff
        /*01a0*/ 	.word	0x00000028
        /*01a4*/ 	.short	0x0100
        /*01a6*/ 	.byte	0x05
	.zero		1


	//   ....[11]....
        /*01a8*/ 	.word	0x00000660
        /*01ac*/ 	.word	0x000000ff
        /*01b0*/ 	.word	0x000000b0
        /*01b4*/ 	.short	0x0100
        /*01b6*/ 	.byte	0x05
	.zero		1


	//   ....[12]....
        /*01b8*/ 	.word	0x00000670
        /*01bc*/ 	.word	0x000000ff
        /*01c0*/ 	.word	0x00000030
        /*01c4*/ 	.short	0x0100
        /*01c6*/ 	.byte	0x05
	.zero		1


	//   ....[13]....
        /*01c8*/ 	.word	0x00000680
        /*01cc*/ 	.word	0x000000ff
        /*01d0*/ 	.word	0x000000b8
        /*01d4*/ 	.short	0x0100
        /*01d6*/ 	.byte	0x05
	.zero		1


	//   ....[14]....
        /*01d8*/ 	.word	0x00000690
        /*01dc*/ 	.word	0x000000ff
        /*01e0*/ 	.word	0x00000038
        /*01e4*/ 	.short	0x0100
        /*01e6*/ 	.byte	0x05
	.zero		1


	//   ....[15]....
        /*01e8*/ 	.word	0x000006a0
        /*01ec*/ 	.word	0x000000ff
        /*01f0*/ 	.word	0x000000c0
        /*01f4*/ 	.short	0x0100
        /*01f6*/ 	.byte	0x05
	.zero		1


	//   ....[16]....
        /*01f8*/ 	.word	0x000006b0
        /*01fc*/ 	.word	0x000000ff
        /*0200*/ 	.word	0x00000040
        /*0204*/ 	.short	0x0100
        /*0206*/ 	.byte	0x05
	.zero		1


	//   ....[17]....
        /*0208*/ 	.word	0x000006c0
        /*020c*/ 	.word	0x000000ff
        /*0210*/ 	.word	0x000000c8
        /*0214*/ 	.short	0x0100
        /*0216*/ 	.byte	0x05
	.zero		1


	//   ....[18]....
        /*0218*/ 	.word	0x000006d0
        /*021c*/ 	.word	0x000000ff
        /*0220*/ 	.word	0x00000048
        /*0224*/ 	.short	0x0100
        /*0226*/ 	.byte	0x05
	.zero		1


	//   ....[19]....
        /*0228*/ 	.word	0x000006e0
        /*022c*/ 	.word	0x000000ff
        /*0230*/ 	.word	0x000000d0
        /*0234*/ 	.short	0x0100
        /*0236*/ 	.byte	0x05
	.zero		1


	//   ....[20]....
        /*0238*/ 	.word	0x000006f0
        /*023c*/ 	.word	0x000000ff
        /*0240*/ 	.word	0x00000050
        /*0244*/ 	.short	0x0100
        /*0246*/ 	.byte	0x05
	.zero		1


	//   ....[21]....
        /*0248*/ 	.word	0x00000700
        /*024c*/ 	.word	0x000000ff
        /*0250*/ 	.word	0x000000d8
        /*0254*/ 	.short	0x0100
        /*0256*/ 	.byte	0x05
	.zero		1


	//   ....[22]....
        /*0258*/ 	.word	0x00000710
        /*025c*/ 	.word	0x000000ff
        /*0260*/ 	.word	0x00000058
        /*0264*/ 	.short	0x0100
        /*0266*/ 	.byte	0x05
	.zero		1


	//   ....[23]....
        /*0268*/ 	.word	0x00000720
        /*026c*/ 	.word	0x000000ff
        /*0270*/ 	.word	0x000000e0
        /*0274*/ 	.short	0x0100
        /*0276*/ 	.byte	0x05
	.zero		1


	//   ....[24]....
        /*0278*/ 	.word	0x00000730
        /*027c*/ 	.word	0x000000ff
        /*0280*/ 	.word	0x00000060
        /*0284*/ 	.short	0x0100
        /*0286*/ 	.byte	0x05
	.zero		1


	//   ....[25]....
        /*0288*/ 	.word	0x00000740
        /*028c*/ 	.word	0x000000ff
        /*0290*/ 	.word	0x000000e8
        /*0294*/ 	.short	0x0100
        /*0296*/ 	.byte	0x05
	.zero		1


	//   ....[26]....
        /*0298*/ 	.word	0x00000750
        /*029c*/ 	.word	0x000000ff
        /*02a0*/ 	.word	0x00000068
        /*02a4*/ 	.short	0x0100
        /*02a6*/ 	.byte	0x05
	.zero		1


	//   ....[27]....
        /*02a8*/ 	.word	0x00000760
        /*02ac*/ 	.word	0x000000ff
        /*02b0*/ 	.word	0x000000f0
        /*02b4*/ 	.short	0x0100
        /*02b6*/ 	.byte	0x05
	.zero		1


	//   ....[28]....
        /*02b8*/ 	.word	0x00000770
        /*02bc*/ 	.word	0x000000ff
        /*02c0*/ 	.word	0x00000070
        /*02c4*/ 	.short	0x0100
        /*02c6*/ 	.byte	0x05
	.zero		1


	//   ....[29]....
        /*02c8*/ 	.word	0x00000780
        /*02cc*/ 	.word	0x000000ff
        /*02d0*/ 	.word	0x000000f8
        /*02d4*/ 	.short	0x0100
        /*02d6*/ 	.byte	0x05
	.zero		1


	//   ....[30]....
        /*02d8*/ 	.word	0x00000790
        /*02dc*/ 	.word	0x000000ff
        /*02e0*/ 	.word	0x00000078
        /*02e4*/ 	.short	0x0100
        /*02e6*/ 	.byte	0x05
	.zero		1


	//   ....[31]....
        /*02e8*/ 	.word	0x000007a0
        /*02ec*/ 	.word	0x000000ff
        /*02f0*/ 	.word	0x00000100
        /*02f4*/ 	.short	0x0100
        /*02f6*/ 	.byte	0x05
	.zero		1


	//   ....[32]....
        /*02f8*/ 	.word	0x000007b0
        /*02fc*/ 	.word	0x000000ff
        /*0300*/ 	.word	0x00000080
        /*0304*/ 	.short	0x0100
        /*0306*/ 	.byte	0x05
	.zero		1


	//   ....[33]....
        /*0308*/ 	.word	0x000007c0
        /*030c*/ 	.word	0x000000ff
        /*0310*/ 	.word	0x00000108
        /*0314*/ 	.short	0x0100
        /*0316*/ 	.byte	0x05
	.zero		1


	//   ....[34]....
        /*0318*/ 	.word	0x00000900
        /*031c*/ 	.word	0x000000ff
        /*0320*/ 	.word	0x00000110
        /*0324*/ 	.short	0x0100
        /*0326*/ 	.byte	0x06
	.zero		1


	//   ....[35]....
        /*0328*/ 	.word	0x00000910
        /*032c*/ 	.word	0x000000ff
        /*0330*/ 	.word	0x00000118
        /*0334*/ 	.short	0x0100
        /*0336*/ 	.byte	0x06
	.zero		1


	//   ....[36]....
        /*0338*/ 	.word	0x00000a00
        /*033c*/ 	.word	0x000000ff
        /*0340*/ 	.word	0x00000120
        /*0344*/ 	.short	0x0100
        /*0346*/ 	.byte	0x05
	.zero		1


	//   ....[37]....
        /*0348*/ 	.word	0x00000a10
        /*034c*/ 	.word	0x000000ff
        /*0350*/ 	.word	0x00000128
        /*0354*/ 	.short	0x0100
        /*0356*/ 	.byte	0x05
	.zero		1


	//   ....[38]....
        /*0358*/ 	.word	0x00000b50
        /*035c*/ 	.word	0x000000ff
        /*0360*/ 	.word	0x00000130
        /*0364*/ 	.short	0x0100
        /*0366*/ 	.byte	0x05
	.zero		1


	//   ....[39]....
        /*0368*/ 	.word	0x00000b60
        /*036c*/ 	.word	0x000000ff
        /*0370*/ 	.word	0x00000140
        /*0374*/ 	.short	0x0100
        /*0376*/ 	.byte	0x05
	.zero		1


	//   ....[40]....
        /*0378*/ 	.word	0x00000b70
        /*037c*/ 	.word	0x000000ff
        /*0380*/ 	.word	0x00000138
        /*0384*/ 	.short	0x0100
        /*0386*/ 	.byte	0x05
	.zero		1


	//   ....[41]....
        /*0388*/ 	.word	0x00000b80
        /*038c*/ 	.word	0x000000ff
        /*0390*/ 	.word	0x00000148
        /*0394*/ 	.short	0x0100
        /*0396*/ 	.byte	0x05
	.zero		1


	//   ....[42]....
        /*0398*/ 	.word	0x00000cb0
        /*039c*/ 	.word	0x000000ff
        /*03a0*/ 	.word	0x00000150
        /*03a4*/ 	.short	0x0100
        /*03a6*/ 	.byte	0x06
	.zero		1


	//   ....[43]....
        /*03a8*/ 	.word	0x00000cc0
        /*03ac*/ 	.word	0x000000ff
        /*03b0*/ 	.word	0x00000170
        /*03b4*/ 	.short	0x0100
        /*03b6*/ 	.byte	0x06
	.zero		1


	//   ....[44]....
        /*03b8*/ 	.word	0x00000cd0
        /*03bc*/ 	.word	0x000000ff
        /*03c0*/ 	.word	0x00000158
        /*03c4*/ 	.short	0x0100
        /*03c6*/ 	.byte	0x06
	.zero		1


	//   ....[45]....
        /*03c8*/ 	.word	0x00000ce0
        /*03cc*/ 	.word	0x000000ff
        /*03d0*/ 	.word	0x00000178
        /*03d4*/ 	.short	0x0100
        /*03d6*/ 	.byte	0x06
	.zero		1


	//   ....[46]....
        /*03d8*/ 	.word	0x00000cf0
        /*03dc*/ 	.word	0x000000ff
        /*03e0*/ 	.word	0x00000160
        /*03e4*/ 	.short	0x0100
        /*03e6*/ 	.byte	0x06
	.zero		1


	//   ....[47]....
        /*03e8*/ 	.word	0x00000d00
        /*03ec*/ 	.word	0x000000ff
        /*03f0*/ 	.word	0x00000180
        /*03f4*/ 	.short	0x0100
        /*03f6*/ 	.byte	0x06
	.zero		1


	//   ....[48]....
        /*03f8*/ 	.word	0x00000d10
        /*03fc*/ 	.word	0x000000ff
        /*0400*/ 	.word	0x00000168
        /*0404*/ 	.short	0x0100
        /*0406*/ 	.byte	0x06
	.zero		1


	//   ....[49]....
        /*0408*/ 	.word	0x00000d20
        /*040c*/ 	.word	0x000000ff
        /*0410*/ 	.word	0x00000188
        /*0414*/ 	.short	0x0100
        /*0416*/ 	.byte	0x06
	.zero		1


	//   ....[50]....
        /*0418*/ 	.word	0x00000e10
        /*041c*/ 	.word	0x000000ff
        /*0420*/ 	.word	0x00000190
        /*0424*/ 	.short	0x0100
        /*0426*/ 	.byte	0x05
	.zero		1


	//   ....[51]....
        /*0428*/ 	.word	0x00000e20
        /*042c*/ 	.word	0x000000ff
        /*0430*/ 	.word	0x000001a0
        /*0434*/ 	.short	0x0100
        /*0436*/ 	.byte	0x05
	.zero		1


	//   ....[52]....
        /*0438*/ 	.word	0x00000e30
        /*043c*/ 	.word	0x000000ff
        /*0440*/ 	.word	0x00000198
        /*0444*/ 	.short	0x0100
        /*0446*/ 	.byte	0x05
	.zero		1


	//   ....[53]....
        /*0448*/ 	.word	0x00000e40
        /*044c*/ 	.word	0x000000ff
        /*0450*/ 	.word	0x000001a8
        /*0454*/ 	.short	0x0100
        /*0456*/ 	.byte	0x05
	.zero		1


	//   ....[54]....
        /*0458*/ 	.word	0x000016f0
        /*045c*/ 	.word	0x00000002
        /*0460*/ 	.word	0x000001a0
        /*0464*/ 	.short	0x010a
        /*0466*/ 	.byte	0xff
	.zero		1


	//   ....[55]....
        /*0468*/ 	.word	0x00001720
        /*046c*/ 	.word	0x00000002
        /*0470*/ 	.word	0x00000190
        /*0474*/ 	.short	0x0101
        /*0476*/ 	.byte	0xff
	.zero		1


	//   ....[56]....
        /*0478*/ 	.word	0x000017f0
        /*047c*/ 	.word	0x000000ff
        /*0480*/ 	.word	0x00000088
        /*0484*/ 	.short	0x010a
        /*0486*/ 	.byte	0x08
	.zero		1


	//   ....[57]....
        /*0488*/ 	.word	0x00001890
        /*048c*/ 	.word	0x000000ff
        /*0490*/ 	.word	0x00000088
        /*0494*/ 	.short	0x010a
        /*0496*/ 	.byte	0x21
	.zero		1


	//   ....[58]....
        /*0498*/ 	.word	0x000019e0
        /*049c*/ 	.word	0x000000ff
        /*04a0*/ 	.word	0x00000088
        /*04a4*/ 	.short	0x010a
        /*04a6*/ 	.byte	0x08
	.zero		1


	//   ....[59]....
        /*04a8*/ 	.word	0x00001b10
        /*04ac*/ 	.word	0x000000ff
        /*04b0*/ 	.word	0x00000128
        /*04b4*/ 	.short	0x0101
        /*04b6*/ 	.byte	0x04
	.zero		1


	//   ....[60]....
        /*04b8*/ 	.word	0x00001b20
        /*04bc*/ 	.word	0x000000ff
        /*04c0*/ 	.word	0x00000088
        /*04c4*/ 	.short	0x010a
        /*04c6*/ 	.byte	0x08
	.zero		1


	//   ....[61]....
        /*04c8*/ 	.word	0x00001ba0
        /*04cc*/ 	.word	0x000000ff
        /*04d0*/ 	.word	0x00000088
        /*04d4*/ 	.short	0x010a
        /*04d6*/ 	.byte	0x11
	.zero		1


	//   ....[62]....
        /*04d8*/ 	.word	0x00001cf0
        /*04dc*/ 	.word	0x000000ff
        /*04e0*/ 	.word	0x00000088
        /*04e4*/ 	.short	0x010a
        /*04e6*/ 	.byte	0x08
	.zero		1


	//   ....[63]....
        /*04e8*/ 	.word	0x00001e30
        /*04ec*/ 	.word	0x00000002
        /*04f0*/ 	.word	0x00000130
        /*04f4*/ 	.short	0x010a
        /*04f6*/ 	.byte	0xff
	.zero		1


	//   ....[64]....
        /*04f8*/ 	.word	0x00001ef0
        /*04fc*/ 	.word	0x00000002
        /*0500*/ 	.word	0x00000000
        /*0504*/ 	.short	0x0101
        /*0506*/ 	.byte	0xff
	.zero		1


	//   ....[65]....
        /*0508*/ 	.word	0x00002450
        /*050c*/ 	.word	0x000000ff
        /*0510*/ 	.word	0x00000000
        /*0514*/ 	.short	0x010a
        /*0516*/ 	.byte	0x05
	.zero		1


	//   ....[66]....
        /*0518*/ 	.word	0x000024e0
        /*051c*/ 	.word	0x000000ff
        /*0520*/ 	.word	0x00000000
        /*0524*/ 	.short	0x010a
        /*0526*/ 	.byte	0x05
	.zero		1


	//   ....[67]....
        /*0528*/ 	.word	0x00002570
        /*052c*/ 	.word	0x000000ff
        /*0530*/ 	.word	0x00000000
        /*0534*/ 	.short	0x010a
        /*0536*/ 	.byte	0x05
	.zero		1


	//   ....[68]....
        /*0538*/ 	.word	0x00002600
        /*053c*/ 	.word	0x000000ff
        /*0540*/ 	.word	0x00000000
        /*0544*/ 	.short	0x010a
        /*0546*/ 	.byte	0x05
	.zero		1


	//   ....[69]....
        /*0548*/ 	.word	0x00002690
        /*054c*/ 	.word	0x000000ff
        /*0550*/ 	.word	0x00000000
        /*0554*/ 	.short	0x010a
        /*0556*/ 	.byte	0x05
	.zero		1


	//   ....[70]....
        /*0558*/ 	.word	0x00002720
        /*055c*/ 	.word	0x000000ff
        /*0560*/ 	.word	0x00000000
        /*0564*/ 	.short	0x010a
        /*0566*/ 	.byte	0x05
	.zero		1


	//   ....[71]....
        /*0568*/ 	.word	0x000027b0
        /*056c*/ 	.word	0x000000ff
        /*0570*/ 	.word	0x00000000
        /*0574*/ 	.short	0x010a
        /*0576*/ 	.byte	0x05
	.zero		1


	//   ....[72]....
        /*0578*/ 	.word	0x00002840
        /*057c*/ 	.word	0x000000ff
        /*0580*/ 	.word	0x00000000
        /*0584*/ 	.short	0x010a
        /*0586*/ 	.byte	0x05
	.zero		1


	//   ....[73]....
        /*0588*/ 	.word	0x000028d0
        /*058c*/ 	.word	0x000000ff
        /*0590*/ 	.word	0x00000000
        /*0594*/ 	.short	0x010a
        /*0596*/ 	.byte	0x05
	.zero		1


	//   ....[74]....
        /*0598*/ 	.word	0x00002960
        /*059c*/ 	.word	0x000000ff
        /*05a0*/ 	.word	0x00000000
        /*05a4*/ 	.short	0x010a
        /*05a6*/ 	.byte	0x05
	.zero		1


	//   ....[75]....
        /*05a8*/ 	.word	0x000029f0
        /*05ac*/ 	.word	0x000000ff
        /*05b0*/ 	.word	0x00000000
        /*05b4*/ 	.short	0x010a
        /*05b6*/ 	.byte	0x05
	.zero		1


	//   ....[76]....
        /*05b8*/ 	.word	0x00002a80
        /*05bc*/ 	.word	0x000000ff
        /*05c0*/ 	.word	0x00000000
        /*05c4*/ 	.short	0x010a
        /*05c6*/ 	.byte	0x05
	.zero		1


	//   ....[77]....
        /*05c8*/ 	.word	0x00002b10
        /*05cc*/ 	.word	0x000000ff
        /*05d0*/ 	.word	0x00000000
        /*05d4*/ 	.short	0x010a
        /*05d6*/ 	.byte	0x05
	.zero		1


	//   ....[78]....
        /*05d8*/ 	.word	0x00002ba0
        /*05dc*/ 	.word	0x000000ff
        /*05e0*/ 	.word	0x00000000
        /*05e4*/ 	.short	0x010a
        /*05e6*/ 	.byte	0x05
	.zero		1


	//   ....[79]....
        /*05e8*/ 	.word	0x00002c30
        /*05ec*/ 	.word	0x000000ff
        /*05f0*/ 	.word	0x00000000
        /*05f4*/ 	.short	0x010a
        /*05f6*/ 	.byte	0x05
	.zero		1


	//   ....[80]....
        /*05f8*/ 	.word	0x00002cc0
        /*05fc*/ 	.word	0x000000ff
        /*0600*/ 	.word	0x00000000
        /*0604*/ 	.short	0x010a
        /*0606*/ 	.byte	0x05
	.zero		1


	//   ....[81]....
        /*0608*/ 	.word	0x00002d60
        /*060c*/ 	.word	0x00000000
        /*0610*/ 	.word	0x00000000
        /*0614*/ 	.short	0x010a
        /*0616*/ 	.byte	0xff
	.zero		1


	//   ....[82]....
        /*0618*/ 	.word	0x00002e80
        /*061c*/ 	.word	0x00000000
        /*0620*/ 	.word	0x00000190
        /*0624*/ 	.short	0x010a
        /*0626*/ 	.byte	0xff
	.zero		1


	//   ....[83]....
        /*0628*/ 	.word	0x00002ef0
        /*062c*/ 	.word	0x00000000
        /*0630*/ 	.word	0x00000000
        /*0634*/ 	.short	0x0101
        /*0636*/ 	.byte	0xff
	.zero		1


	//   ....[84]....
        /*0638*/ 	.word	0x00002f10
        /*063c*/ 	.word	0x000000ff
        /*0640*/ 	.word	0x00000140
        /*0644*/ 	.short	0x010a
        /*0646*/ 	.byte	0x05
	.zero		1


	//   ....[85]....
        /*0648*/ 	.word	0x00003030
        /*064c*/ 	.word	0x00000000
        /*0650*/ 	.word	0x00000130
        /*0654*/ 	.short	0x010a
        /*0656*/ 	.byte	0xff
	.zero		1


	//   ....[86]....
        /*0658*/ 	.word	0x00003130
        /*065c*/ 	.word	0x00000000
        /*0660*/ 	.word	0x00000000
        /*0664*/ 	.short	0x0101
        /*0666*/ 	.byte	0xff
	.zero		1


	//   ....[87]....
        /*0668*/ 	.word	0x000031c0
        /*066c*/ 	.word	0x000000ff
        /*0670*/ 	.word	0x00000140
        /*0674*/ 	.short	0x0106
        /*0676*/ 	.byte	0x05
	.zero		1


	//   ....[88]....
        /*0678*/ 	.word	0x000031e0
        /*067c*/ 	.word	0x000000ff
        /*0680*/ 	.word	0x00000140
        /*0684*/ 	.short	0x010a
        /*0686*/ 	.byte	0x05
	.zero		1


	//   ....[89]....
        /*0688*/ 	.word	0x00003270
        /*068c*/ 	.word	0x000000ff
        /*0690*/ 	.word	0x00000140
        /*0694*/ 	.short	0x0106
        /*0696*/ 	.byte	0x04
	.zero		1


	//   ....[90]....
        /*0698*/ 	.word	0x000032b0
        /*069c*/ 	.word	0x00000000
        /*06a0*/ 	.word	0x00000140
        /*06a4*/ 	.short	0x010a
        /*06a6*/ 	.byte	0xff
	.zero		1


	//   ....[91]....
        /*06a8*/ 	.word	0x000037b0
        /*06ac*/ 	.word	0x00000000
        /*06b0*/ 	.word	0x00000130
        /*06b4*/ 	.short	0x010a
        /*06b6*/ 	.byte	0xff
	.zero		1


	//   ....[92]....
        /*06b8*/ 	.word	0x000038c0
        /*06bc*/ 	.word	0x00000003
        /*06c0*/ 	.word	0x00000000
        /*06c4*/ 	.short	0x0101
        /*06c6*/ 	.byte	0xff
	.zero		1


	//   ....[93]....
        /*06c8*/ 	.word	0x000038d0
        /*06cc*/ 	.word	0x000000ff
        /*06d0*/ 	.word	0x00000000
        /*06d4*/ 	.short	0x010a
        /*06d6*/ 	.byte	0x04
	.zero		1


	//   ....[94]....
        /*06d8*/ 	.word	0x000038f0
        /*06dc*/ 	.word	0x000000ff
        /*06e0*/ 	.word	0x00000170
        /*06e4*/ 	.short	0x010a
        /*06e6*/ 	.byte	0x08
	.zero		1


	//   ....[95]....
        /*06e8*/ 	.word	0x000039c0
        /*06ec*/ 	.word	0x000000ff
        /*06f0*/ 	.word	0x00000000
        /*06f4*/ 	.short	0x010a
        /*06f6*/ 	.byte	0x07
	.zero		1


	//   ....[96]....
        /*06f8*/ 	.word	0x00003b00
        /*06fc*/ 	.word	0x000000ff
        /*0700*/ 	.word	0x00000000
        /*0704*/ 	.short	0x010a
        /*0706*/ 	.byte	0x04
	.zero		1


	//   ....[97]....
        /*0708*/ 	.word	0x00003cf0
        /*070c*/ 	.word	0x000000ff
        /*0710*/ 	.word	0x00000000
        /*0714*/ 	.short	0x010a
        /*0716*/ 	.byte	0x05
	.zero		1


	//   ....[98]....
        /*0718*/ 	.word	0x00003d80
        /*071c*/ 	.word	0x000000ff
        /*0720*/ 	.word	0x00000000
        /*0724*/ 	.short	0x010a
        /*0726*/ 	.byte	0x05
	.zero		1


	//   ....[99]....
        /*0728*/ 	.word	0x00003e10
        /*072c*/ 	.word	0x000000ff
        /*0730*/ 	.word	0x00000000
        /*0734*/ 	.short	0x010a
        /*0736*/ 	.byte	0x05
	.zero		1


	//   ....[100]....
        /*0738*/ 	.word	0x00003ea0
        /*073c*/ 	.word	0x000000ff
        /*0740*/ 	.word	0x00000000
        /*0744*/ 	.short	0x010a
        /*0746*/ 	.byte	0x07
	.zero		1


	//   ....[101]....
        /*0748*/ 	.word	0x000042e0
        /*074c*/ 	.word	0x00000000
        /*0750*/ 	.word	0x00000130
        /*0754*/ 	.short	0x010a
        /*0756*/ 	.byte	0xff
	.zero		1


	//   ....[102]....
        /*0758*/ 	.word	0x000043d0
        /*075c*/ 	.word	0x00000000
        /*0760*/ 	.word	0x00000000
        /*0764*/ 	.short	0x0101
        /*0766*/ 	.byte	0xff
	.zero		1


	//   ....[103]....
        /*0768*/ 	.word	0x000046f0
        /*076c*/ 	.word	0x000000ff
        /*0770*/ 	.word	0x00000128
        /*0774*/ 	.short	0x010a
        /*0776*/ 	.byte	0x06
	.zero		1


	//   ....[104]....
        /*0778*/ 	.word	0x00004870
        /*077c*/ 	.word	0x000000ff
        /*0780*/ 	.word	0x00000118
        /*0784*/ 	.short	0x010a
        /*0786*/ 	.byte	0x06
	.zero		1


	//   ....[105]....
        /*0788*/ 	.word	0x00004ba0
        /*078c*/ 	.word	0x000000ff
        /*0790*/ 	.word	0x00000110
        /*0794*/ 	.short	0x010b
        /*0796*/ 	.byte	0x06
	.zero		1


	//   ....[106]....
        /*0798*/ 	.word	0x00004bc0
        /*079c*/ 	.word	0x000000ff
        /*07a0*/ 	.word	0x00000000
        /*07a4*/ 	.short	0x0101
        /*07a6*/ 	.byte	0x25
	.zero		1


	//   ....[107]....
        /*07a8*/ 	.word	0x00004c00
        /*07ac*/ 	.word	0x00000000
        /*07b0*/ 	.word	0x00000118
        /*07b4*/ 	.short	0x010a
        /*07b6*/ 	.byte	0xff
	.zero		1


	//   ....[108]....
        /*07b8*/ 	.word	0x00004f30
        /*07bc*/ 	.word	0x00000000
        /*07c0*/ 	.word	0x00000130
        /*07c4*/ 	.short	0x010a
        /*07c6*/ 	.byte	0xff
	.zero		1


	//   ....[109]....
        /*07c8*/ 	.word	0x00005040
        /*07cc*/ 	.word	0x00000000
        /*07d0*/ 	.word	0x00000000
        /*07d4*/ 	.short	0x0101
        /*07d6*/ 	.byte	0xff
	.zero		1


	//   ....[110]....
        /*07d8*/ 	.word	0x00005990
        /*07dc*/ 	.word	0x000000ff
        /*07e0*/ 	.word	0x00000110
        /*07e4*/ 	.short	0x010a
        /*07e6*/ 	.byte	0x2b
	.zero		1


	//   ....[111]....
        /*07e8*/ 	.word	0x00005a40
        /*07ec*/ 	.word	0x000000dc
        /*07f0*/ 	.word	0x00000150
        /*07f4*/ 	.short	0x010a
        /*07f6*/ 	.byte	0xff
	.zero		1


	//   ....[112]....
        /*07f8*/ 	.word	0x00005bd0
        /*07fc*/ 	.word	0x000000ff
        /*0800*/ 	.word	0x00000110
        /*0804*/ 	.short	0x010a
        /*0806*/ 	.byte	0x2b
	.zero		1


	//   ....[113]....
        /*0808*/ 	.word	0x00005cd0
        /*080c*/ 	.word	0x000000ff
        /*0810*/ 	.word	0x00000000
        /*0814*/ 	.short	0x0101
        /*0816*/ 	.byte	0x04
	.zero		1


	//   ....[114]....
        /*0818*/ 	.word	0x00005d30
        /*081c*/ 	.word	0x000000dc
        /*0820*/ 	.word	0x00000150
        /*0824*/ 	.short	0x010a
        /*0826*/ 	.byte	0xff
	.zero		1


	//   ....[115]....
        /*0828*/ 	.word	0x000063c0
        /*082c*/ 	.word	0x000000ff
        /*0830*/ 	.word	0x00000000
        /*0834*/ 	.short	0x0101
        /*0836*/ 	.byte	0x05
	.zero		1


	//   ....[116]....
        /*0838*/ 	.word	0x0000d5b0
        /*083c*/ 	.word	0x00000002
        /*0840*/ 	.word	0x000001a0
        /*0844*/ 	.short	0x010a
        /*0846*/ 	.byte	0xff
	.zero		1


	//   ....[117]....
        /*0848*/ 	.word	0x0000d610
        /*084c*/ 	.word	0x00000002
        /*0850*/ 	.word	0x00000088
        /*0854*/ 	.short	0x010a
        /*0856*/ 	.byte	0xff
	.zero		1


	//   ....[118]....
        /*0858*/ 	.word	0x0000d670
        /*085c*/ 	.word	0x00000002
        /*0860*/ 	.word	0x00000088
        /*0864*/ 	.short	0x010a
        /*0866*/ 	.byte	0xff
	.zero		1


	//   ....[119]....
        /*0868*/ 	.word	0x0000d6c0
        /*086c*/ 	.word	0x00000002
        /*0870*/ 	.word	0x00000130
        /*0874*/ 	.short	0x010a
        /*0876*/ 	.byte	0xff
	.zero		1


	//   ....[120]....
        /*0878*/ 	.word	0x0000d720
        /*087c*/ 	.word	0x00000000
        /*0880*/ 	.word	0x00000000
        /*0884*/ 	.short	0x010a
        /*0886*/ 	.byte	0xff
	.zero		1


	//   ....[121]....
        /*0888*/ 	.word	0x0000d780
        /*088c*/ 	.word	0x00000000
        /*0890*/ 	.word	0x00000000
        /*0894*/ 	.short	0x010a
        /*0896*/ 	.byte	0xff
	.zero		1


	//   ....[122]....
        /*0898*/ 	.word	0x0000d7e0
        /*089c*/ 	.word	0x00000000
        /*08a0*/ 	.word	0x00000000
        /*08a4*/ 	.short	0x010a
        /*08a6*/ 	.byte	0xff
	.zero		1


	//   ....[123]....
        /*08a8*/ 	.word	0x0000d840
        /*08ac*/ 	.word	0x00000000
        /*08b0*/ 	.word	0x00000000
        /*08b4*/ 	.short	0x010a
        /*08b6*/ 	.byte	0xff
	.zero		1


	//   ....[124]....
        /*08b8*/ 	.word	0x0000d8a0
        /*08bc*/ 	.word	0x00000000
        /*08c0*/ 	.word	0x00000000
        /*08c4*/ 	.short	0x010a
        /*08c6*/ 	.byte	0xff
	.zero		1


	//   ....[125]....
        /*08c8*/ 	.word	0x0000d900
        /*08cc*/ 	.word	0x00000000
        /*08d0*/ 	.word	0x00000000
        /*08d4*/ 	.short	0x010a
        /*08d6*/ 	.byte	0xff
	.zero		1


	//   ....[126]....
        /*08d8*/ 	.word	0x0000d960
        /*08dc*/ 	.word	0x00000000
        /*08e0*/ 	.word	0x00000000
        /*08e4*/ 	.short	0x010a
        /*08e6*/ 	.byte	0xff
	.zero		1


	//   ....[127]....
        /*08e8*/ 	.word	0x0000d9c0
        /*08ec*/ 	.word	0x00000000
        /*08f0*/ 	.word	0x00000000
        /*08f4*/ 	.short	0x010a
        /*08f6*/ 	.byte	0xff
	.zero		1


	//   ....[128]....
        /*08f8*/ 	.word	0x0000da20
        /*08fc*/ 	.word	0x00000000
        /*0900*/ 	.word	0x00000000
        /*0904*/ 	.short	0x010a
        /*0906*/ 	.byte	0xff
	.zero		1


	//   ....[129]....
        /*0908*/ 	.word	0x0000da80
        /*090c*/ 	.word	0x00000000
        /*0910*/ 	.word	0x00000000
        /*0914*/ 	.short	0x010a
        /*0916*/ 	.byte	0xff
	.zero		1


	//   ....[130]....
        /*0918*/ 	.word	0x0000dae0
        /*091c*/ 	.word	0x00000000
        /*0920*/ 	.word	0x00000000
        /*0924*/ 	.short	0x010a
        /*0926*/ 	.byte	0xff
	.zero		1


	//   ....[131]....
        /*0928*/ 	.word	0x0000db40
        /*092c*/ 	.word	0x00000000
        /*0930*/ 	.word	0x00000000
        /*0934*/ 	.short	0x010a
        /*0936*/ 	.byte	0xff
	.zero		1


	//   ....[132]....
        /*0938*/ 	.word	0x0000dba0
        /*093c*/ 	.word	0x00000000
        /*0940*/ 	.word	0x00000000
        /*0944*/ 	.short	0x010a
        /*0946*/ 	.byte	0xff
	.zero		1


	//   ....[133]....
        /*0948*/ 	.word	0x0000dc00
        /*094c*/ 	.word	0x00000000
        /*0950*/ 	.word	0x00000000
        /*0954*/ 	.short	0x010a
        /*0956*/ 	.byte	0xff
	.zero		1


	//   ....[134]....
        /*0958*/ 	.word	0x0000dc60
        /*095c*/ 	.word	0x00000000
        /*0960*/ 	.word	0x00000000
        /*0964*/ 	.short	0x010a
        /*0966*/ 	.byte	0xff
	.zero		1


	//   ....[135]....
        /*0968*/ 	.word	0x0000dcc0
        /*096c*/ 	.word	0x00000000
        /*0970*/ 	.word	0x00000000
        /*0974*/ 	.short	0x010a
        /*0976*/ 	.byte	0xff
	.zero		1


	//   ....[136]....
        /*0978*/ 	.word	0x0000dd10
        /*097c*/ 	.word	0x00000000
        /*0980*/ 	.word	0x00000190
        /*0984*/ 	.short	0x010a
        /*0986*/ 	.byte	0xff
	.zero		1


	//   ....[137]....
        /*0988*/ 	.word	0x0000dd70
        /*098c*/ 	.word	0x00000000
        /*0990*/ 	.word	0x00000140
        /*0994*/ 	.short	0x010a
        /*0996*/ 	.byte	0xff
	.zero		1


	//   ....[138]....
        /*0998*/ 	.word	0x0000ddc0
        /*099c*/ 	.word	0x00000000
        /*09a0*/ 	.word	0x00000130
        /*09a4*/ 	.short	0x010a
        /*09a6*/ 	.byte	0xff
	.zero		1


	//   ....[139]....
        /*09a8*/ 	.word	0x0000de20
        /*09ac*/ 	.word	0x00000000
        /*09b0*/ 	.word	0x00000140
        /*09b4*/ 	.short	0x010a
        /*09b6*/ 	.byte	0xff
	.zero		1


	//   ....[140]....
        /*09b8*/ 	.word	0x0000de70
        /*09bc*/ 	.word	0x00000000
        /*09c0*/ 	.word	0x00000130
        /*09c4*/ 	.short	0x010a
        /*09c6*/ 	.byte	0xff
	.zero		1


	//   ....[141]....
        /*09c8*/ 	.word	0x0000ded0
        /*09cc*/ 	.word	0x00000002
        /*09d0*/ 	.word	0x00000170
        /*09d4*/ 	.short	0x010a
        /*09d6*/ 	.byte	0xff
	.zero		1


	//   ....[142]....
        /*09d8*/ 	.word	0x0000df30
        /*09dc*/ 	.word	0x00000000
        /*09e0*/ 	.word	0x00000000
        /*09e4*/ 	.short	0x010a
        /*09e6*/ 	.byte	0xff
	.zero		1


	//   ....[143]....
        /*09e8*/ 	.word	0x0000df90
        /*09ec*/ 	.word	0x00000000
        /*09f0*/ 	.word	0x00000000
        /*09f4*/ 	.short	0x010a
        /*09f6*/ 	.byte	0xff
	.zero		1


	//   ....[144]....
        /*09f8*/ 	.word	0x0000dff0
        /*09fc*/ 	.word	0x00000000
        /*0a00*/ 	.word	0x00000000
        /*0a04*/ 	.short	0x010a
        /*0a06*/ 	.byte	0xff
	.zero		1


	//   ....[145]....
        /*0a08*/ 	.word	0x0000e050
        /*0a0c*/ 	.word	0x00000000
        /*0a10*/ 	.word	0x00000000
        /*0a14*/ 	.short	0x010a
        /*0a16*/ 	.byte	0xff
	.zero		1


	//   ....[146]....
        /*0a18*/ 	.word	0x0000e0b0
        /*0a1c*/ 	.word	0x00000000
        /*0a20*/ 	.word	0x00000000
        /*0a24*/ 	.short	0x010a
        /*0a26*/ 	.byte	0xff
	.zero		1


	//   ....[147]....
        /*0a28*/ 	.word	0x0000e100
        /*0a2c*/ 	.word	0x00000000
        /*0a30*/ 	.word	0x00000130
        /*0a34*/ 	.short	0x010a
        /*0a36*/ 	.byte	0xff
	.zero		1


	//   ....[148]....
        /*0a38*/ 	.word	0x0000e160
        /*0a3c*/ 	.word	0x00000000
        /*0a40*/ 	.word	0x00000128
        /*0a44*/ 	.short	0x010a
        /*0a46*/ 	.byte	0xff
	.zero		1


	//   ....[149]....
        /*0a48*/ 	.word	0x0000e1c0
        /*0a4c*/ 	.word	0x00000000
        /*0a50*/ 	.word	0x00000118
        /*0a54*/ 	.short	0x010a
        /*0a56*/ 	.byte	0xff
	.zero		1


	//   ....[150]....
        /*0a58*/ 	.word	0x0000e210
        /*0a5c*/ 	.word	0x00000000
        /*0a60*/ 	.word	0x00000130
        /*0a64*/ 	.short	0x010a
        /*0a66*/ 	.byte	0xff
	.zero		1


	//   ....[151]....
        /*0a68*/ 	.word	0x0000e270
        /*0a6c*/ 	.word	0x00000000
        /*0a70*/ 	.word	0x00000110
        /*0a74*/ 	.short	0x010a
        /*0a76*/ 	.byte	0xff
	.zero		1


	//   ....[152]....
        /*0a78*/ 	.word	0x0000e2c0
        /*0a7c*/ 	.word	0x000000dc
        /*0a80*/ 	.word	0x00000150
        /*0a84*/ 	.short	0x010a
        /*0a86*/ 	.byte	0xff
	.zero		1


	//----- nvinfo : EIATTR_NUM_MBARRIERS
	.align		4
.L_51:
        /*0a88*/ 	.byte	0x03, 0x38
        /*0a8a*/ 	.short	0x0036


	//----- nvinfo : EIATTR_EXIT_INSTR_OFFSETS
	.align		4
        /*0a8c*/ 	.byte	0x04, 0x1c
        /*0a8e*/ 	.short	(.L_53 - .L_52)


	//   ....[0]....
.L_52:
        /*0a90*/ 	.word	0x00002d90


	//   ....[1]....
        /*0a94*/ 	.word	0x00003280


	//   ....[2]....
        /*0a98*/ 	.word	0x000032e0


	//   ....[3]....
        /*0a9c*/ 	.word	0x00004100


	//   ....[4]....
        /*0aa0*/ 	.word	0x00004c30


	//   ....[5]....
        /*0aa4*/ 	.word	0x00004c70


	//   ....[6]....
        /*0aa8*/ 	.word	0x0000d5a0


	//----- nvinfo : EIATTR_MAX_THREADS
	.align		4
.L_53:
        /*0aac*/ 	.byte	0x04, 0x05
        /*0aae*/ 	.short	(.L_55 - .L_54)
.L_54:
        /*0ab0*/ 	.word	0x00000100
        /*0ab4*/ 	.word	0x00000001
        /*0ab8*/ 	.word	0x00000001


	//----- nvinfo : EIATTR_CRS_STACK_SIZE
	.align		4
.L_55:
        /*0abc*/ 	.byte	0x04, 0x1e
        /*0abe*/ 	.short	(.L_57 - .L_56)
.L_56:
        /*0ac0*/ 	.word	0x00000000


	//----- nvinfo : EIATTR_CBANK_PARAM_SIZE
	.align		4
.L_57:
        /*0ac4*/ 	.byte	0x03, 0x19
        /*0ac6*/ 	.short	0x0800


	//----- nvinfo : EIATTR_PARAM_CBANK
	.align		4
        /*0ac8*/ 	.byte	0x04, 0x0a
        /*0aca*/ 	.short	(.L_59 - .L_58)
	.align		4
.L_58:
        /*0acc*/ 	.word	index@(.nv.constant0._ZN7cutlass13device_kernelINS_4gemm6kernel13GemmUniversalIN4cute5tupleIJiiiiEEENS1_10collective13CollectiveMmaINS1_35MainloopSm100TmaUmmaWarpSpecializedILi17ELi2ELi4ENS5_IJNS4_1CILi1EEESB_SB_EEEEENS5_IJNSA_ILi128EEENSA_ILi64EEESF_EEENS_12float_e4m3_tENS5_IJlSB_lEEESH_SI_NS4_8TiledMMAINS4_8MMA_AtomIJNS4_10MMA_TraitsINS4_19SM100_MMA_F8F6F4_SSEJSH_SH_fSE_SF_NS4_17integral_constantINS4_4UMMA5MajorELSP_0EEESQ_NSN_INSO_7ScaleInELSR_0EEESS_EEEEEENS4_6LayoutISC_NS5_IJNSA_ILi0EEESW_SW_EEEEENS5_IJNS4_10UnderscoreESZ_SZ_EEEEENS4_13SM90_TMA_LOADENS4_14ComposedLayoutINS4_7SwizzleILi2ELi4ELi3EEENS4_18smem_ptr_flag_bitsILi8EEENSV_INS5_IJNSA_ILi8EEESF_EEENS5_IJSF_SB_EEEEEEEvNS4_8identityES12_S1C_vS1D_EENS_8epilogue10collective18CollectiveEpilogueINS1F_23Sm100TmaWarpSpecializedILi1ELi1ELi64ELb0ELb0EEEJSG_NS5_IJNSV_ISE_SB_EENSV_ISF_SB_EEEEESH_SI_SH_SI_NS1F_6fusion15FusionCallbacksIS1J_NS1N_13LinCombEltActINS1F_6thread4SiLuESH_fSH_fLNS_15FloatRoundStyleE2EEESG_S1M_JEEENS4_5SM1004TMEM4LOAD26SM100_TMEM_LOAD_32dp32b64xES12_S1C_NS4_39AutoVectorizingCopyWithAssumedAlignmentILi128EEENS4_14SM90_TMA_STOREES1C_S20_S20_EEEvvEEEEvNT_6ParamsE)
        /*0ad0*/ 	.short	0x0380
        /*0ad2*/ 	.short	0x0800


	//----- nvinfo : EIATTR_SW_WAR
	.align		4
.L_59:
        /*0ad4*/ 	.byte	0x04, 0x36
        /*0ad6*/ 	.short	(.L_61 - .L_60)
.L_60:
        /*0ad8*/ 	.word	0x00000008
.L_61:


//--------------------- .nv.callgraph             --------------------------
	.section	.nv.callgraph,"",@"SHT_CUDA_CALLGRAPH"
	.align	4
	.sectionentsize	8
	.align		4
        /*0000*/ 	.word	0x00000000
	.align		4
        /*0004*/ 	.word	0xffffffff
	.align		4
        /*0008*/ 	.word	index@(_ZN7cutlass13device_kernelINS_4gemm6kernel13GemmUniversalIN4cute5tupleIJiiiiEEENS1_10collective13CollectiveMmaINS1_35MainloopSm100TmaUmmaWarpSpecializedILi17ELi2ELi4ENS5_IJNS4_1CILi1EEESB_SB_EEEEENS5_IJNSA_ILi128EEENSA_ILi64EEESF_EEENS_12float_e4m3_tENS5_IJlSB_lEEESH_SI_NS4_8TiledMMAINS4_8MMA_AtomIJNS4_10MMA_TraitsINS4_19SM100_MMA_F8F6F4_SSEJSH_SH_fSE_SF_NS4_17integral_constantINS4_4UMMA5MajorELSP_0EEESQ_NSN_INSO_7ScaleInELSR_0EEESS_EEEEEENS4_6LayoutISC_NS5_IJNSA_ILi0EEESW_SW_EEEEENS5_IJNS4_10UnderscoreESZ_SZ_EEEEENS4_13SM90_TMA_LOADENS4_14ComposedLayoutINS4_7SwizzleILi2ELi4ELi3EEENS4_18smem_ptr_flag_bitsILi8EEENSV_INS5_IJNSA_ILi8EEESF_EEENS5_IJSF_SB_EEEEEEEvNS4_8identityES12_S1C_vS1D_EENS_8epilogue10collective18CollectiveEpilogueINS1F_23Sm100TmaWarpSpecializedILi1ELi1ELi64ELb0ELb0EEEJSG_NS5_IJNSV_ISE_SB_EENSV_ISF_SB_EEEEESH_SI_SH_SI_NS1F_6fusion15FusionCallbacksIS1J_NS1N_13LinCombEltActINS1F_6thread4SiLuESH_fSH_fLNS_15FloatRoundStyleE2EEESG_S1M_JEEENS4_5SM1004TMEM4LOAD26SM100_TMEM_LOAD_32dp32b64xES12_S1C_NS4_39AutoVectorizingCopyWithAssumedAlignmentILi128EEENS4_14SM90_TMA_STOREES1C_S20_S20_EEEvvEEEEvNT_6ParamsE)
	.align		4
        /*000c*/ 	.word	index@(__assertfail)
	.align		4
        /*0010*/ 	.word	0x00000000
	.align		4
        /*0014*/ 	.word	0xfffffffe
	.align		4
        /*0018*/ 	.word	0x00000000
	.align		4
        /*001c*/ 	.word	0xfffffffd
	.align		4
        /*0020*/ 	.word	0x00000000
	.align		4
        /*0024*/ 	.word	0xfffffffc


//--------------------- .nv.constant4             --------------------------
	.section	.nv.constant4,"a",@progbits
	.align	8
	.align		8
.nv.constant4:
        /*0000*/ 	.dword	__assertfail
	.align		8
        /*0008*/ 	.dword	__unnamed_1
	.align		8
        /*0010*/ 	.dword	__unnamed_2
	.align		8
        /*0018*/ 	.dword	_ZN39_INTERNAL_f00eeb3e_4_k_cu_eed8da1c_26864cuda3std3__45__cpo5beginE
	.align		8
        /*0020*/ 	.dword	_ZN39_INTERNAL_f00eeb3e_4_k_cu_eed8da1c_26864cuda3std3__45__cpo3endE
	.align		8
        /*0028*/ 	.dword	_ZN39_INTERNAL_f00eeb3e_4_k_cu_eed8da1c_26864cuda3std3__45__cpo6cbeginE
	.align		8
        /*0030*/ 	.dword	_ZN39_INTERNAL_f00eeb3e_4_k_cu_eed8da1c_26864cuda3std3__45__cpo4cendE
	.align		8
        /*0038*/ 	.dword	_ZN39_INTERNAL_f00eeb3e_4_k_cu_eed8da1c_26864cuda3std3__441_GLOBAL__N__f00eeb3e_4_k_cu_eed8da1c_26866ignoreE
	.align		8
        /*0040*/ 	.dword	_ZN39_INTERNAL_f00eeb3e_4_k_cu_eed8da1c_26864cuda3std3__419piecewise_constructE
	.align		8
        /*0048*/ 	.dword	_ZN39_INTERNAL_f00eeb3e_4_k_cu_eed8da1c_26864cuda3std3__48in_placeE
	.align		8
        /*0050*/ 	.dword	_ZN39_INTERNAL_f00eeb3e_4_k_cu_eed8da1c_26864cuda3std6ranges3__45__cpo4swapE
	.align		8
        /*0058*/ 	.dword	_ZN39_INTERNAL_f00eeb3e_4_k_cu_eed8da1c_26864cuda3std6ranges3__45__cpo9iter_moveE
	.align		8
        /*0060*/ 	.dword	_ZN39_INTERNAL_f00eeb3e_4_k_cu_eed8da1c_26864cute7productE
	.align		8
        /*0068*/ 	.dword	_ZN39_INTERNAL_f00eeb3e_4_k_cu_eed8da1c_26864cute1_E
	.align		8
        /*0070*/ 	.dword	$str$25
	.align		8
        /*0078*/ 	.dword	$str$26
	.align		8
        /*0080*/ 	.dword	$str$27
	.align		8
        /*0088*/ 	.dword	$str$28


//--------------------- .text._ZN7cutlass13device_kernelINS_4gemm6kernel13GemmUniversalIN4cute5tupleIJiiiiEEENS1_10collective13CollectiveMmaINS1_35MainloopSm100TmaUmmaWarpSpecializedILi17ELi2ELi4ENS5_IJNS4_1CILi1EEESB_SB_EEEEENS5_IJNSA_ILi128EEENSA_ILi64EEESF_EEENS_12float_e4m3_tENS5_IJlSB_lEEESH_SI_NS4_8TiledMMAINS4_8MMA_AtomIJNS4_10MMA_TraitsINS4_19SM100_MMA_F8F6F4_SSEJSH_SH_fSE_SF_NS4_17integral_constantINS4_4UMMA5MajorELSP_0EEESQ_NSN_INSO_7ScaleInELSR_0EEESS_EEEEEENS4_6LayoutISC_NS5_IJNSA_ILi0EEESW_SW_EEEEENS5_IJNS4_10UnderscoreESZ_SZ_EEEEENS4_13SM90_TMA_LOADENS4_14ComposedLayoutINS4_7SwizzleILi2ELi4ELi3EEENS4_18smem_ptr_flag_bitsILi8EEENSV_INS5_IJNSA_ILi8EEESF_EEENS5_IJSF_SB_EEEEEEEvNS4_8identityES12_S1C_vS1D_EENS_8epilogue10collective18CollectiveEpilogueINS1F_23Sm100TmaWarpSpecializedILi1ELi1ELi64ELb0ELb0EEEJSG_NS5_IJNSV_ISE_SB_EENSV_ISF_SB_EEEEESH_SI_SH_SI_NS1F_6fusion15FusionCallbacksIS1J_NS1N_13LinCombEltActINS1F_6thread4SiLuESH_fSH_fLNS_15FloatRoundStyleE2EEESG_S1M_JEEENS4_5SM1004TMEM4LOAD26SM100_TMEM_LOAD_32dp32b64xES12_S1C_NS4_39AutoVectorizingCopyWithAssumedAlignmentILi128EEENS4_14SM90_TMA_STOREES1C_S20_S20_EEEvvEEEEvNT_6ParamsE --------------------------
	.section	.text._ZN7cutlass13device_kernelINS_4gemm6kernel13GemmUniversalIN4cute5tupleIJiiiiEEENS1_10collective13CollectiveMmaINS1_35MainloopSm100TmaUmmaWarpSpecializedILi17ELi2ELi4ENS5_IJNS4_1CILi1EEESB_SB_EEEEENS5_IJNSA_ILi128EEENSA_ILi64EEESF_EEENS_12float_e4m3_tENS5_IJlSB_lEEESH_SI_NS4_8TiledMMAINS4_8MMA_AtomIJNS4_10MMA_TraitsINS4_19SM100_MMA_F8F6F4_SSEJSH_SH_fSE_SF_NS4_17integral_constantINS4_4UMMA5MajorELSP_0EEESQ_NSN_INSO_7ScaleInELSR_0EEESS_EEEEEENS4_6LayoutISC_NS5_IJNSA_ILi0EEESW_SW_EEEEENS5_IJNS4_10UnderscoreESZ_SZ_EEEEENS4_13SM90_TMA_LOADENS4_14ComposedLayoutINS4_7SwizzleILi2ELi4ELi3EEENS4_18smem_ptr_flag_bitsILi8EEENSV_INS5_IJNSA_ILi8EEESF_EEENS5_IJSF_SB_EEEEEEEvNS4_8identityES12_S1C_vS1D_EENS_8epilogue10collective18CollectiveEpilogueINS1F_23Sm100TmaWarpSpecializedILi1ELi1ELi64ELb0ELb0EEEJSG_NS5_IJNSV_ISE_SB_EENSV_ISF_SB_EEEEESH_SI_SH_SI_NS1F_6fusion15FusionCallbacksIS1J_NS1N_13LinCombEltActINS1F_6thread4SiLuESH_fSH_fLNS_15FloatRoundStyleE2EEESG_S1M_JEEENS4_5SM1004TMEM4LOAD26SM100_TMEM_LOAD_32dp32b64xES12_S1C_NS4_39AutoVectorizingCopyWithAssumedAlignmentILi128EEENS4_14SM90_TMA_STOREES1C_S20_S20_EEEvvEEEEvNT_6ParamsE,"ax",@progbits
	.align	128
.text._ZN7cutlass13device_kernelINS_4gemm6kernel13GemmUniversalIN4cute5tupleIJiiiiEEENS1_10collective13CollectiveMmaINS1_35MainloopSm100TmaUmmaWarpSpecializedILi17ELi2ELi4ENS5_IJNS4_1CILi1EEESB_SB_EEEEENS5_IJNSA_ILi128EEENSA_ILi64EEESF_EEENS_12float_e4m3_tENS5_IJlSB_lEEESH_SI_NS4_8TiledMMAINS4_8MMA_AtomIJNS4_10MMA_TraitsINS4_19SM100_MMA_F8F6F4_SSEJSH_SH_fSE_SF_NS4_17integral_constantINS4_4UMMA5MajorELSP_0EEESQ_NSN_INSO_7ScaleInELSR_0EEESS_EEEEEENS4_6LayoutISC_NS5_IJNSA_ILi0EEESW_SW_EEEEENS5_IJNS4_10UnderscoreESZ_SZ_EEEEENS4_13SM90_TMA_LOADENS4_14ComposedLayoutINS4_7SwizzleILi2ELi4ELi3EEENS4_18smem_ptr_flag_bitsILi8EEENSV_INS5_IJNSA_ILi8EEESF_EEENS5_IJSF_SB_EEEEEEEvNS4_8identityES12_S1C_vS1D_EENS_8epilogue10collective18CollectiveEpilogueINS1F_23Sm100TmaWarpSpecializedILi1ELi1ELi64ELb0ELb0EEEJSG_NS5_IJNSV_ISE_SB_EENSV_ISF_SB_EEEEESH_SI_SH_SI_NS1F_6fusion15FusionCallbacksIS1J_NS1N_13LinCombEltActINS1F_6thread4SiLuESH_fSH_fLNS_15FloatRoundStyleE2EEESG_S1M_JEEENS4_5SM1004TMEM4LOAD26SM100_TMEM_LOAD_32dp32b64xES12_S1C_NS4_39AutoVectorizingCopyWithAssumedAlignmentILi128EEENS4_14SM90_TMA_STOREES1C_S20_S20_EEEvvEEEEvNT_6ParamsE:
        .type           _ZN7cutlass13device_kernelINS_4gemm6kernel13GemmUniversalIN4cute5tupleIJiiiiEEENS1_10collective13CollectiveMmaINS1_35MainloopSm100TmaUmmaWarpSpecializedILi17ELi2ELi4ENS5_IJNS4_1CILi1EEESB_SB_EEEEENS5_IJNSA_ILi128EEENSA_ILi64EEESF_EEENS_12float_e4m3_tENS5_IJlSB_lEEESH_SI_NS4_8TiledMMAINS4_8MMA_AtomIJNS4_10MMA_TraitsINS4_19SM100_MMA_F8F6F4_SSEJSH_SH_fSE_SF_NS4_17integral_constantINS4_4UMMA5MajorELSP_0EEESQ_NSN_INSO_7ScaleInELSR_0EEESS_EEEEEENS4_6LayoutISC_NS5_IJNSA_ILi0EEESW_SW_EEEEENS5_IJNS4_10UnderscoreESZ_SZ_EEEEENS4_13SM90_TMA_LOADENS4_14ComposedLayoutINS4_7SwizzleILi2ELi4ELi3EEENS4_18smem_ptr_flag_bitsILi8EEENSV_INS5_IJNSA_ILi8EEESF_EEENS5_IJSF_SB_EEEEEEEvNS4_8identityES12_S1C_vS1D_EENS_8epilogue10collective18CollectiveEpilogueINS1F_23Sm100TmaWarpSpecializedILi1ELi1ELi64ELb0ELb0EEEJSG_NS5_IJNSV_ISE_SB_EENSV_ISF_SB_EEEEESH_SI_SH_SI_NS1F_6fusion15FusionCallbacksIS1J_NS1N_13LinCombEltActINS1F_6thread4SiLuESH_fSH_fLNS_15FloatRoundStyleE2EEESG_S1M_JEEENS4_5SM1004TMEM4LOAD26SM100_TMEM_LOAD_32dp32b64xES12_S1C_NS4_39AutoVectorizingCopyWithAssumedAlignmentILi128EEENS4_14SM90_TMA_STOREES1C_S20_S20_EEEvvEEEEvNT_6ParamsE,@function
        .size           _ZN7cutlass13device_kernelINS_4gemm6kernel13GemmUniversalIN4cute5tupleIJiiiiEEENS1_10collective13CollectiveMmaINS1_35MainloopSm100TmaUmmaWarpSpecializedILi17ELi2ELi4ENS5_IJNS4_1CILi1EEESB_SB_EEEEENS5_IJNSA_ILi128EEENSA_ILi64EEESF_EEENS_12float_e4m3_tENS5_IJlSB_lEEESH_SI_NS4_8TiledMMAINS4_8MMA_AtomIJNS4_10MMA_TraitsINS4_19SM100_MMA_F8F6F4_SSEJSH_SH_fSE_SF_NS4_17integral_constantINS4_4UMMA5MajorELSP_0EEESQ_NSN_INSO_7ScaleInELSR_0EEESS_EEEEEENS4_6LayoutISC_NS5_IJNSA_ILi0EEESW_SW_EEEEENS5_IJNS4_10UnderscoreESZ_SZ_EEEEENS4_13SM90_TMA_LOADENS4_14ComposedLayoutINS4_7SwizzleILi2ELi4ELi3EEENS4_18smem_ptr_flag_bitsILi8EEENSV_INS5_IJNSA_ILi8EEESF_EEENS5_IJSF_SB_EEEEEEEvNS4_8identityES12_S1C_vS1D_EENS_8epilogue10collective18CollectiveEpilogueINS1F_23Sm100TmaWarpSpecializedILi1ELi1ELi64ELb0ELb0EEEJSG_NS5_IJNSV_ISE_SB_EENSV_ISF_SB_EEEEESH_SI_SH_SI_NS1F_6fusion15FusionCallbacksIS1J_NS1N_13LinCombEltActINS1F_6thread4SiLuESH_fSH_fLNS_15FloatRoundStyleE2EEESG_S1M_JEEENS4_5SM1004TMEM4LOAD26SM100_TMEM_LOAD_32dp32b64xES12_S1C_NS4_39AutoVectorizingCopyWithAssumedAlignmentILi128EEENS4_14SM90_TMA_STOREES1C_S20_S20_EEEvvEEEEvNT_6ParamsE,(.L_x_365 - _ZN7cutlass13device_kernelINS_4gemm6kernel13GemmUniversalIN4cute5tupleIJiiiiEEENS1_10collective13CollectiveMmaINS1_35MainloopSm100TmaUmmaWarpSpecializedILi17ELi2ELi4ENS5_IJNS4_1CILi1EEESB_SB_EEEEENS5_IJNSA_ILi128EEENSA_ILi64EEESF_EEENS_12float_e4m3_tENS5_IJlSB_lEEESH_SI_NS4_8TiledMMAINS4_8MMA_AtomIJNS4_10MMA_TraitsINS4_19SM100_MMA_F8F6F4_SSEJSH_SH_fSE_SF_NS4_17integral_constantINS4_4UMMA5MajorELSP_0EEESQ_NSN_INSO_7ScaleInELSR_0EEESS_EEEEEENS4_6LayoutISC_NS5_IJNSA_ILi0EEESW_SW_EEEEENS5_IJNS4_10UnderscoreESZ_SZ_EEEEENS4_13SM90_TMA_LOADENS4_14ComposedLayoutINS4_7SwizzleILi2ELi4ELi3EEENS4_18smem_ptr_flag_bitsILi8EEENSV_INS5_IJNSA_ILi8EEESF_EEENS5_IJSF_SB_EEEEEEEvNS4_8identityES12_S1C_vS1D_EENS_8epilogue10collective18CollectiveEpilogueINS1F_23Sm100TmaWarpSpecializedILi1ELi1ELi64ELb0ELb0EEEJSG_NS5_IJNSV_ISE_SB_EENSV_ISF_SB_EEEEESH_SI_SH_SI_NS1F_6fusion15FusionCallbacksIS1J_NS1N_13LinCombEltActINS1F_6thread4SiLuESH_fSH_fLNS_15FloatRoundStyleE2EEESG_S1M_JEEENS4_5SM1004TMEM4LOAD26SM100_TMEM_LOAD_32dp32b64xES12_S1C_NS4_39AutoVectorizingCopyWithAssumedAlignmentILi128EEENS4_14SM90_TMA_STOREES1C_S20_S20_EEEvvEEEEvNT_6ParamsE)
        .other          _ZN7cutlass13device_kernelINS_4gemm6kernel13GemmUniversalIN4cute5tupleIJiiiiEEENS1_10collective13CollectiveMmaINS1_35MainloopSm100TmaUmmaWarpSpecializedILi17ELi2ELi4ENS5_IJNS4_1CILi1EEESB_SB_EEEEENS5_IJNSA_ILi128EEENSA_ILi64EEESF_EEENS_12float_e4m3_tENS5_IJlSB_lEEESH_SI_NS4_8TiledMMAINS4_8MMA_AtomIJNS4_10MMA_TraitsINS4_19SM100_MMA_F8F6F4_SSEJSH_SH_fSE_SF_NS4_17integral_constantINS4_4UMMA5MajorELSP_0EEESQ_NSN_INSO_7ScaleInELSR_0EEESS_EEEEEENS4_6LayoutISC_NS5_IJNSA_ILi0EEESW_SW_EEEEENS5_IJNS4_10UnderscoreESZ_SZ_EEEEENS4_13SM90_TMA_LOADENS4_14ComposedLayoutINS4_7SwizzleILi2ELi4ELi3EEENS4_18smem_ptr_flag_bitsILi8EEENSV_INS5_IJNSA_ILi8EEESF_EEENS5_IJSF_SB_EEEEEEEvNS4_8identityES12_S1C_vS1D_EENS_8epilogue10collective18CollectiveEpilogueINS1F_23Sm100TmaWarpSpecializedILi1ELi1ELi64ELb0ELb0EEEJSG_NS5_IJNSV_ISE_SB_EENSV_ISF_SB_EEEEESH_SI_SH_SI_NS1F_6fusion15FusionCallbacksIS1J_NS1N_13LinCombEltActINS1F_6thread4SiLuESH_fSH_fLNS_15FloatRoundStyleE2EEESG_S1M_JEEENS4_5SM1004TMEM4LOAD26SM100_TMEM_LOAD_32dp32b64xES12_S1C_NS4_39AutoVectorizingCopyWithAssumedAlignmentILi128EEENS4_14SM90_TMA_STOREES1C_S20_S20_EEEvvEEEEvNT_6ParamsE,@"STO_CUDA_ENTRY STV_DEFAULT"
_ZN7cutlass13device_kernelINS_4gemm6kernel13GemmUniversalIN4cute5tupleIJiiiiEEENS1_10collective13CollectiveMmaINS1_35MainloopSm100TmaUmmaWarpSpecializedILi17ELi2ELi4ENS5_IJNS4_1CILi1EEESB_SB_EEEEENS5_IJNSA_ILi128EEENSA_ILi64EEESF_EEENS_12float_e4m3_tENS5_IJlSB_lEEESH_SI_NS4_8TiledMMAINS4_8MMA_AtomIJNS4_10MMA_TraitsINS4_19SM100_MMA_F8F6F4_SSEJSH_SH_fSE_SF_NS4_17integral_constantINS4_4UMMA5MajorELSP_0EEESQ_NSN_INSO_7ScaleInELSR_0EEESS_EEEEEENS4_6LayoutISC_NS5_IJNSA_ILi0EEESW_SW_EEEEENS5_IJNS4_10UnderscoreESZ_SZ_EEEEENS4_13SM90_TMA_LOADENS4_14ComposedLayoutINS4_7SwizzleILi2ELi4ELi3EEENS4_18smem_ptr_flag_bitsILi8EEENSV_INS5_IJNSA_ILi8EEESF_EEENS5_IJSF_SB_EEEEEEEvNS4_8identityES12_S1C_vS1D_EENS_8epilogue10collective18CollectiveEpilogueINS1F_23Sm100TmaWarpSpecializedILi1ELi1ELi64ELb0ELb0EEEJSG_NS5_IJNSV_ISE_SB_EENSV_ISF_SB_EEEEESH_SI_SH_SI_NS1F_6fusion15FusionCallbacksIS1J_NS1N_13LinCombEltActINS1F_6thread4SiLuESH_fSH_fLNS_15FloatRoundStyleE2EEESG_S1M_JEEENS4_5SM1004TMEM4LOAD26SM100_TMEM_LOAD_32dp32b64xES12_S1C_NS4_39AutoVectorizingCopyWithAssumedAlignmentILi128EEENS4_14SM90_TMA_STOREES1C_S20_S20_EEEvvEEEEvNT_6ParamsE:
[----:B------:R-:W1:Y:S01]  /*0000*/  LDC R1, c[0x0][0x37c] ;  /* 0x0000df00ff017b82 */ /* 0x000e620000000800 */
[----:B------:R-:W2:Y:S01]  /*0010*/  S2R R239, SR_TID.X ;  /* 0x0000000000ef7919 */ /* 0x000ea20000002100 */
[----:B------:R-:W3:Y:S01]  /*0020*/  LDCU.64 UR6, c[0x0][0x890] ;  /* 0x00011200ff0677ac */ /* 0x000ee20008000a00 */
[----:B-1----:R-:W-:Y:S01]  /*0030*/  VIADD R1, R1, 0xfffffff8 ;  /* 0xfffffff801017836 */ /* 0x002fe20000000000 */
[----:B------:R-:W-:Y:S02]  /*0040*/  PRMT R237, RZ, 0x7610, R237 ;  /* 0x00007610ffed7816 */ /* 0x000fe400000000ed */
[----:B------:R-:W-:Y:S01]  /*0050*/  ELECT P5, URZ, PT ;  /* 0x0000000000ff782f */ /* 0x000fe200038a0000 */
[----:B------:R-:W1:Y:S01]  /*0060*/  LDCU.64 UR40, c[0x0][0x358] ;  /* 0x00006b00ff2877ac */ /* 0x000e620008000a00 */
[----:B---3--:R-:W-:-:S04]  /*0070*/  UISETP.NE.U32.AND UP2, UPT, UR6, URZ, UPT ;  /* 0x000000ff0600728c */ /* 0x008fc8000bf45070 */
[----:B------:R-:W-:Y:S01]  /*0080*/  UISETP.NE.AND.EX UP2, UPT, UR7, URZ, UPT, UP2 ;  /* 0x000000ff0700728c */ /* 0x000fe2000bf45320 */
[----:B--2---:R-:W-:-:S05]  /*0090*/  SHF.R.U32.HI R241, RZ, 0x5, R239 ;  /* 0x00000005fff17819 */ /* 0x004fca00000116ef */
[----:B------:R-:W2:Y:S02]  /*00a0*/  SHFL.IDX PT, R0, R241, RZ, 0x1f ;  /* 0x00001ffff1007589 */ /* 0x000ea400000e0000 */
[----:B--2---:R-:W-:Y:S01]  /*00b0*/  R2UR UR8, R0 ;  /* 0x00000000000872ca */ /* 0x004fe200000e0000 */
[----:B-1----:R-:W-:Y:S05]  /*00c0*/  BRA.U UP2, `(.L_x_0) ;  /* 0x00000001022c7547 */ /* 0x002fea000b800000 */
[----:B------:R-:W1:Y:S02]  /*00d0*/  LDCU.64 UR4, c[0x0][0x888] ;  /* 0x00011100ff0477ac */ /* 0x000e640008000a00 */
[----:B-1----:R-:W-:-:S04]  /*00e0*/  UISETP.NE.U32.AND UP0, UPT, UR4, URZ, UPT ;  /* 0x000000ff0400728c */ /* 0x002fc8000bf05070 */
[----:B------:R-:W-:-:S09]  /*00f0*/  UISETP.NE.AND.EX UP0, UPT, UR5, URZ, UPT, UP0 ;  /* 0x000000ff0500728c */ /* 0x000fd2000bf05300 */
[----:B------:R-:W-:Y:S05]  /*0100*/  BRA.U !UP0, `(.L_x_1) ;  /* 0x0000000108107547 */ /* 0x000fea000b800000 */
[----:B------:R-:W1:Y:S02]  /*0110*/  LDC.64 R184, c[0x0][0x888] ;  /* 0x00022200ffb87b82 */ /* 0x000e640000000a00 */
[----:B-1----:R1:W5:Y:S01]  /*0120*/  LDG.E R184, desc[UR40][R184.64] ;  /* 0x00000028b8b87981 */ /* 0x002362000c1e1900 */
[----:B------:R-:W-:Y:S01]  /*0130*/  HFMA2 R237, -RZ, RZ, 0, 5.9604644775390625e-08 ;  /* 0x00000001ffed7431 */ /* 0x000fe200000001ff */
[----:B------:R-:W-:Y:S05]  /*0140*/  BRA `(.L_x_0) ;  /* 0x00000000000c7947 */ /* 0x000fea0003800000 */
.L_x_1:
[----:B------:R-:W1:Y:S01]  /*0150*/  LDCU UR4, c[0x0][0x880] ;  /* 0x00011000ff0477ac */ /* 0x000e620008000800 */
[----:B------:R-:W-:Y:S01]  /*0160*/  HFMA2 R237, -RZ, RZ, 0, 5.9604644775390625e-08 ;  /* 0x00000001ffed7431 */ /* 0x000fe200000001ff */
[----:B-1----:R-:W-:-:S07]  /*0170*/  MOV R184, UR4 ;  /* 0x0000000400b87c02 */ /* 0x002fce0008000f00 */
.L_x_0:
[----:B------:R-:W2:Y:S02]  /*0180*/  LDCU.64 UR4, c[0x0][0x8b0] ;  /* 0x00011600ff0477ac */ /* 0x000ea40008000a00 */
[----:B--2---:R-:W-:-:S04]  /*0190*/  UISETP.NE.U32.AND UP0, UPT, UR4, URZ, UPT ;  /* 0x000000ff0400728c */ /* 0x004fc8000bf05070 */
[----:B------:R-:W-:-:S09]  /*01a0*/  UISETP.NE.AND.EX UP0, UPT, UR5, URZ, UPT, UP0 ;  /* 0x000000ff0500728c */ /* 0x000fd2000bf05300 */
[----:B------:R-:W-:Y:S05]  /*01b0*/  BRA.U UP0, `(.L_x_2) ;  /* 0x0000000100247547 */ /* 0x000fea000b800000 */
[----:B------:R-:W2:Y:S02]  /*01c0*/  LDCU.64 UR4, c[0x0][0x8a8] ;  /* 0x00011500ff0477ac */ /* 0x000ea40008000a00 */
[----:B--2---:R-:W-:-:S04]  /*01d0*/  UISETP.NE.U32.AND UP0, UPT, UR4, URZ, UPT ;  /* 0x000000ff0400728c */ /* 0x004fc8000bf05070 */
[----:B------:R-:W-:-:S09]  /*01e0*/  UISETP.NE.AND.EX UP0, UPT, UR5, URZ, UPT, UP0 ;  /* 0x000000ff0500728c */ /* 0x000fd2000bf05300 */
[----:B------:R-:W-:Y:S05]  /*01f0*/  BRA.U !UP0, `(.L_x_3) ;  /* 0x00000001080c7547 */ /* 0x000fea000b800000 */
[----:B------:R-:W2:Y:S02]  /*0200*/  LDC.64 R2, c[0x0][0x8a8] ;  /* 0x00022a00ff027b82 */ /* 0x000ea40000000a00 */
[----:B--2---:R2:W5:Y:S01]  /*0210*/  LDG.E R139, desc[UR40][R2.64] ;  /* 0x00000028028b7981 */ /* 0x004562000c1e1900 */
[----:B------:R-:W-:Y:S05]  /*0220*/  BRA `(.L_x_2) ;  /* 0x0000000000087947 */ /* 0x000fea0003800000 */
.L_x_3:
[----:B------:R-:W2:Y:S02]  /*0230*/  LDCU UR4, c[0x0][0x8a0] ;  /* 0x00011400ff0477ac */ /* 0x000ea40008000800 */
[----:B--2---:R-:W-:Y:S02]  /*0240*/  MOV R139, UR4 ;  /* 0x00000004008b7c02 */ /* 0x004fe40008000f00 */
.L_x_2:
[----:B------:R-:W-:Y:S01]  /*0250*/  IMAD.U32 R0, RZ, RZ, UR8 ;  /* 0x00000008ff007e24 */ /* 0x000fe2000f8e00ff */
[----:B------:R-:W-:Y:S04]  /*0260*/  BSSY.RECONVERGENT B0, `(.L_x_4) ;  /* 0x000000c000007945 */ /* 0x000fe80003800200 */
[C---:B------:R-:W-:Y:S02]  /*0270*/  ISETP.NE.OR P1, PT, R0.reuse, 0x1, !P5 ;  /* 0x000000010000780c */ /* 0x040fe40006f25670 */
[----:B------:R-:W-:-:S11]  /*0280*/  ISETP.NE.OR P0, PT, R0, 0x3, !P5 ;  /* 0x000000030000780c */ /* 0x000fd60006f05670 */
[----:B------:R-:W-:Y:S05]  /*0290*/  @P1 BRA `(.L_x_5) ;  /* 0x0000000000201947 */ /* 0x000fea0003800000 */
[----:B------:R-:W3:Y:S02]  /*02a0*/  LDCU.64 UR4, c[0x0][0x348] ;  /* 0x00006900ff0477ac */ /* 0x000ee40008000a00 */
[----:B---3--:R-:W-:Y:S02]  /*02b0*/  UIADD3 UR10, UP1, UPT, UR4, 0x80, URZ ;  /* 0x00000080040a7890 */ /* 0x008fe4000ff3e0ff */
[----:B------:R-:W-:Y:S02]  /*02c0*/  UIADD3 UR4, UP0, UPT, UR4, 0x180, URZ ;  /* 0x0000018004047890 */ /* 0x000fe4000ff1e0ff */
[----:B------:R-:W-:Y:S02]  /*02d0*/  UIADD3.X UR11, UPT, UPT, URZ, UR5, URZ, UP1, !UPT ;  /* 0x00000005ff0b7290 */ /* 0x000fe40008ffe4ff */
[----:B------:R-:W-:-:S07]  /*02e0*/  UIADD3.X UR5, UPT, UPT, URZ, UR5, URZ, UP0, !UPT ;  /* 0x00000005ff057290 */ /* 0x000fce00087fe4ff */
[----:B------:R3:W-:Y:S02]  /*02f0*/  UTMACCTL.PF [UR10] ;  /* 0x000000000a0079b9 */ /* 0x0007e40008040000 */
[----:B------:R3:W-:Y:S02]  /*0300*/  UTMACCTL.PF [UR4] ;  /* 0x00000000040079b9 */ /* 0x0007e40008040000 */
[----:B---3--:R-:W-:Y:S01]  /*0310*/  NOP ;  /* 0x0000000000007918 */ /* 0x008fe20000000000 */
.L_x_5:
[----:B------:R-:W-:Y:S05]  /*0320*/  BSYNC.RECONVERGENT B0 ;  /* 0x0000000000007941 */ /* 0x000fea0003800200 */
.L_x_4:
[----:B------:R-:W-:Y:S04]  /*0330*/  BSSY.RECONVERGENT B0, `(.L_x_6) ;  /* 0x000000a000007945 */ /* 0x000fe80003800200 */
        /* <DEDUP_REMOVED lines=9> */
.L_x_7:
[----:B------:R-:W-:Y:S05]  /*03d0*/  BSYNC.RECONVERGENT B0 ;  /* 0x0000000000007941 */ /* 0x000fea0003800200 */
.L_x_6:
[----:B------:R-:W3:Y:S01]  /*03e0*/  LDCU.64 UR4, c[0x0][0x888] ;  /* 0x00011100ff0477ac */ /* 0x000ee20008000a00 */
[----:B------:R-:W-:Y:S02]  /*03f0*/  UISETP.EQ.U32.AND UP0, UPT, UR6, URZ, UPT ;  /* 0x000000ff0600728c */ /* 0x000fe4000bf02070 */
[----:B------:R-:W-:Y:S02]  /*0400*/  UPLOP3.LUT UP3, UPT, UPT, UPT, UPT, 0x40, 0x4 ;  /* 0x000000000004789c */ /* 0x000fe40003f6e870 */
[----:B---3--:R-:W-:-:S04]  /*0410*/  UISETP.NE.U32.AND UP1, UPT, UR4, URZ, UPT ;  /* 0x000000ff0400728c */ /* 0x008fc8000bf25070 */
[----:B------:R-:W-:-:S04]  /*0420*/  UISETP.NE.AND.EX UP1, UPT, UR5, URZ, UPT, UP1 ;  /* 0x000000ff0500728c */ /* 0x000fc8000bf25310 */
[----:B------:R-:W-:-:S04]  /*0430*/  UISETP.EQ.OR.EX UP4, UPT, UR7, URZ, !UP1, UP0 ;  /* 0x000000ff0700728c */ /* 0x000fc8000cf82700 */
[----:B------:R-:W-:-:S05]  /*0440*/  UP2UR UR44, UPR, URZ, 0x10 ;  /* 0x00000010ff2c7883 */ /* 0x000fca0008000000 */
[----:B------:R-:W-:Y:S07]  /*0450*/  BRA.U !UP4, `(.L_x_8) ;  /* 0x000000010c147547 */ /* 0x000fee000b800000 */
[----:B------:R-:W-:Y:S01]  /*0460*/  PLOP3.LUT P1, PT, PT, PT, UP2, 0x80, 0x8 ;  /* 0x000000000008781c */ /* 0x000fe20003f2f028 */
[----:B------:R-:W-:-:S12]  /*0470*/  UPLOP3.LUT UP3, UPT, UPT, UPT, UP1, 0x40, 0x4 ;  /* 0x000000000004789c */ /* 0x000fd80003f6e810 */
[----:B-----5:R-:W-:-:S13]  /*0480*/  @!P1 FSETP.EQ.AND P0, PT, R184, RZ, PT ;  /* 0x000000ffb800920b */ /* 0x020fda0003f02000 */
[----:B------:R-:W-:Y:S01]  /*0490*/  @!P1 VOTEU.ANY UP0, P0 ;  /* 0x0000000000ff9886 */ /* 0x000fe20000000100 */
[----:B------:R-:W-:-:S11]  /*04a0*/  @!UP2 UPLOP3.LUT UP3, UPT, UPT, UPT, UP0, 0x80, 0x8 ;  /* 0x000000000008a89c */ /* 0x000fd60003f6f000 */
.L_x_8:
[----:B--2---:R-:W2:Y:S01]  /*04b0*/  SHFL.IDX PT, R2, R241, RZ, 0x1f ;  /* 0x00001ffff1027589 */ /* 0x004ea200000e0000 */
[----:B------:R-:W-:-:S04]  /*04c0*/  UISETP.NE.AND UP0, UPT, UR8, 0x2, UPT ;  /* 0x000000020800788c */ /* 0x000fc8000bf05270 */
[----:B------:R-:W-:Y:S01]  /*04d0*/  USEL UR13, URZ, 0x1, UP0 ;  /* 0x00000001ff0d7887 */ /* 0x000fe20008000000 */
[----:B--2---:R-:W-:-:S13]  /*04e0*/  ISETP.NE.AND P0, PT, R2, RZ, PT ;  /* 0x000000ff0200720c */ /* 0x004fda0003f05270 */
[----:B------:R-:W-:Y:S05]  /*04f0*/  @P0 BRA `(.L_x_9) ;  /* 0x0000000000bc0947 */ /* 0x000fea0003800000 */
[----:B------:R-:W-:Y:S01]  /*0500*/  ELECT P0, URZ, PT ;  /* 0x0000000000ff782f */ /* 0x000fe20003800000 */
[----:B------:R-:W-:-:S12]  /*0510*/  BSSY.RECONVERGENT B0, `(.L_x_9) ;  /* 0x000002d000007945 */ /* 0x000fd80003800200 */
[----:B------:R-:W-:Y:S05]  /*0520*/  @!P0 BRA `(.L_x_10) ;  /* 0x0000000000ac8947 */ /* 0x000fea0003800000 */
[----:B------:R-:W2:Y:S01]  /*0530*/  S2UR UR5, SR_CgaCtaId ;  /* 0x00000000000579c3 */ /* 0x000ea20000008800 */
[----:B------:R-:W-:Y:S01]  /*0540*/  UMOV UR6, 0x400 ;  /* 0x0000040000067882 */ /* 0x000fe20000000000 */
[----:B------:R-:W-:Y:S01]  /*0550*/  UMOV UR4, 0x1 ;  /* 0x0000000100047882 */ /* 0x000fe20000000000 */
[----:B--2---:R-:W-:Y:S02]  /*0560*/  ULEA UR5, UR5, UR6, 0x18 ;  /* 0x0000000605057291 */ /* 0x004fe4000f8ec0ff */
[----:B------:R-:W-:-:S04]  /*0570*/  UIADD3 UR6, UPT, UPT, -UR4, 0x100000, URZ ;  /* 0x0010000004067890 */ /* 0x000fc8000fffe1ff */
[----:B------:R-:W-:Y:S02]  /*0580*/  USHF.L.U32 UR7, UR6, 0xb, URZ ;  /* 0x0000000b06077899 */ /* 0x000fe400080006ff */
[----:B------:R-:W-:Y:S01]  /*0590*/  USHF.L.U32 UR6, UR6, 0x1, URZ ;  /* 0x0000000106067899 */ /* 0x000fe200080006ff */
[----:B------:R-:W2:Y:S11]  /*05a0*/  FENCE.VIEW.ASYNC.S ;  /* 0x00000000000073c6 */ /* 0x000eb60000000000 */
[----:B--2---:R2:W3:Y:S01]  /*05b0*/  SYNCS.EXCH.64 URZ, [UR5], UR6 ;  /* 0x0000000605ff75b2 */ /* 0x0044e20008000100 */
[----:B------:R2:W4:Y:S01]  /*05c0*/  SYNCS.EXCH.64 URZ, [UR5+0x88], UR6 ;  /* 0x0000880605ff75b2 */ /* 0x0005220008000100 */
[----:B------:R2:W1:Y:S01]  /*05d0*/  SYNCS.EXCH.64 URZ, [UR5+0x8], UR6 ;  /* 0x0000080605ff75b2 */ /* 0x0004620008000100 */
        /* <DEDUP_REMOVED lines=30> */
[----:B------:R2:W1:Y:S02]  /*07c0*/  SYNCS.EXCH.64 URZ, [UR5+0x108], UR6 ;  /* 0x0001080605ff75b2 */ /* 0x0004640008000100 */
[----:B--234-:R-:W-:Y:S01]  /*07d0*/  NOP ;  /* 0x0000000000007918 */ /* 0x01cfe20000000000 */
.L_x_10:
[----:B------:R-:W-:Y:S05]  /*07e0*/  BSYNC.RECONVERGENT B0 ;  /* 0x0000000000007941 */ /* 0x000fea0003800200 */
.L_x_9:
[----:B------:R-:W2:Y:S01]  /*07f0*/  SHFL.IDX PT, R2, R241, RZ, 0x1f ;  /* 0x00001ffff1027589 */ /* 0x000ea200000e0000 */
[----:B------:R-:W-:Y:S01]  /*0800*/  NOP ;  /* 0x0000000000007918 */ /* 0x000fe20000000000 */
[----:B--2---:R-:W-:-:S13]  /*0810*/  ISETP.NE.AND P0, PT, R2, 0x1, PT ;  /* 0x000000010200780c */ /* 0x004fda0003f05270 */
[----:B------:R-:W-:Y:S05]  /*0820*/  @P0 BRA `(.L_x_11) ;  /* 0x0000000000400947 */ /* 0x000fea0003800000 */
[----:B------:R-:W2:Y:S01]  /*0830*/  S2UR UR6, SR_CgaCtaId ;  /* 0x00000000000679c3 */ /* 0x000ea20000008800 */
[----:B------:R-:W-:Y:S01]  /*0840*/  UMOV UR7, 0x400 ;  /* 0x0000040000077882 */ /* 0x000fe20000000000 */
[----:B------:R-:W-:Y:S01]  /*0850*/  UMOV UR5, 0x20 ;  /* 0x0000002000057882 */ /* 0x000fe20000000000 */
[----:B------:R-:W-:Y:S01]  /*0860*/  UMOV UR4, 0x80 ;  /* 0x0000008000047882 */ /* 0x000fe20000000000 */
[----:B------:R-:W-:-:S04]  /*0870*/  UIADD3 UR10, UPT, UPT, -UR5, 0x100000, URZ ;  /* 0x00100000050a7890 */ /* 0x000fc8000fffe1ff */
[----:B------:R-:W-:Y:S02]  /*0880*/  USHF.L.U32 UR11, UR10, 0xb, URZ ;  /* 0x0000000b0a0b7899 */ /* 0x000fe400080006ff */
[----:B------:R-:W-:Y:S02]  /*0890*/  USHF.L.U32 UR10, UR10, 0x1, URZ ;  /* 0x000000010a0a7899 */ /* 0x000fe400080006ff */
[----:B------:R-:W-:-:S04]  /*08a0*/  UIADD3 UR4, UPT, UPT, -UR4, 0x100000, URZ ;  /* 0x0010000004047890 */ /* 0x000fc8000fffe1ff */
[----:B------:R-:W-:Y:S02]  /*08b0*/  USHF.L.U32 UR5, UR4, 0xb, URZ ;  /* 0x0000000b04057899 */ /* 0x000fe400080006ff */
[----:B------:R-:W-:Y:S01]  /*08c0*/  USHF.L.U32 UR4, UR4, 0x1, URZ ;  /* 0x0000000104047899 */ /* 0x000fe200080006ff */
[----:B------:R-:W-:Y:S01]  /*08d0*/  ELECT P0, URZ, PT ;  /* 0x0000000000ff782f */ /* 0x000fe20003800000 */
[----:B--2---:R-:W-:Y:S01]  /*08e0*/  ULEA UR6, UR6, UR7, 0x18 ;  /* 0x0000000706067291 */ /* 0x004fe2000f8ec0ff */
[----:B------:R-:W2:Y:S11]  /*08f0*/  FENCE.VIEW.ASYNC.S ;  /* 0x00000000000073c6 */ /* 0x000eb60000000000 */
[----:B--2---:R2:W3:Y:S01]  /*0900*/  SYNCS.EXCH.64 URZ, [UR6+0x110], UR10 ;  /* 0x0001100a06ff75b2 */ /* 0x0044e20008000100 */
[----:B------:R2:W4:Y:S01]  /*0910*/  SYNCS.EXCH.64 URZ, [UR6+0x118], UR4 ;  /* 0x0001180406ff75b2 */ /* 0x0005220008000100 */
[----:B------:R-:W-:Y:S01]  /*0920*/  NOP ;  /* 0x0000000000007918 */ /* 0x000fe20000000000 */
.L_x_11:
[----:B------:R-:W1:Y:S01]  /*0930*/  SHFL.IDX PT, R2, R241, RZ, 0x1f ;  /* 0x00001ffff1027589 */ /* 0x000e6200000e0000 */
[----:B------:R-:W-:Y:S01]  /*0940*/  NOP ;  /* 0x0000000000007918 */ /* 0x000fe20000000000 */
[----:B-1----:R-:W-:-:S13]  /*0950*/  ISETP.NE.AND P0, PT, R2, 0x3, PT ;  /* 0x000000030200780c */ /* 0x002fda0003f05270 */
[----:B------:R-:W-:Y:S05]  /*0960*/  @P0 BRA `(.L_x_12) ;  /* 0x0000000000300947 */ /* 0x000fea0003800000 */
[----:B--2---:R-:W1:Y:S01]  /*0970*/  S2UR UR5, SR_CgaCtaId ;  /* 0x00000000000579c3 */ /* 0x004e620000008800 */
[----:B------:R-:W-:Y:S01]  /*0980*/  UMOV UR6, 0x400 ;  /* 0x0000040000067882 */ /* 0x000fe20000000000 */
[----:B------:R-:W-:Y:S01]  /*0990*/  UMOV UR4, 0x20 ;  /* 0x0000002000047882 */ /* 0x000fe20000000000 */
[----:B------:R-:W-:Y:S01]  /*09a0*/  ELECT P0, URZ, PT ;  /* 0x0000000000ff782f */ /* 0x000fe20003800000 */
[----:B-1----:R-:W-:Y:S02]  /*09b0*/  ULEA UR5, UR5, UR6, 0x18 ;  /* 0x0000000605057291 */ /* 0x002fe4000f8ec0ff */
[----:B------:R-:W-:-:S04]  /*09c0*/  UIADD3 UR6, UPT, UPT, -UR4, 0x100000, URZ ;  /* 0x0010000004067890 */ /* 0x000fc8000fffe1ff */
[----:B------:R-:W-:Y:S02]  /*09d0*/  USHF.L.U32 UR7, UR6, 0xb, URZ ;  /* 0x0000000b06077899 */ /* 0x000fe400080006ff */
[----:B------:R-:W-:Y:S01]  /*09e0*/  USHF.L.U32 UR6, UR6, 0x1, URZ ;  /* 0x0000000106067899 */ /* 0x000fe200080006ff */
[----:B------:R-:W1:Y:S11]  /*09f0*/  FENCE.VIEW.ASYNC.S ;  /* 0x00000000000073c6 */ /* 0x000e760000000000 */
[----:B-1----:R1:W2:Y:S01]  /*0a00*/  SYNCS.EXCH.64 URZ, [UR5+0x120], UR6 ;  /* 0x0001200605ff75b2 */ /* 0x0022a20008000100 */
[----:B------:R1:W1:Y:S01]  /*0a10*/  SYNCS.EXCH.64 URZ, [UR5+0x128], UR6 ;  /* 0x0001280605ff75b2 */ /* 0x0002620008000100 */
[----:B------:R-:W-:Y:S01]  /*0a20*/  NOP ;  /* 0x0000000000007918 */ /* 0x000fe20000000000 */
.L_x_12:
[----:B------:R-:W3:Y:S01]  /*0a30*/  SHFL.IDX PT, R2, R241, RZ, 0x1f ;  /* 0x00001ffff1027589 */ /* 0x000ee200000e0000 */
[----:B------:R-:W-:Y:S01]  /*0a40*/  NOP ;  /* 0x0000000000007918 */ /* 0x000fe20000000000 */
[----:B---3--:R-:W-:-:S13]  /*0a50*/  ISETP.NE.AND P0, PT, R2, 0x4, PT ;  /* 0x000000040200780c */ /* 0x008fda0003f05270 */
[----:B------:R-:W-:Y:S05]  /*0a60*/  @P0 BRA `(.L_x_13) ;  /* 0x00000000004c0947 */ /* 0x000fea0003800000 */
[----:B-12---:R-:W1:Y:S01]  /*0a70*/  S2UR UR5, SR_CgaCtaId ;  /* 0x00000000000579c3 */ /* 0x006e620000008800 */
[----:B------:R-:W-:Y:S01]  /*0a80*/  UMOV UR7, 0xe0 ;  /* 0x000000e000077882 */ /* 0x000fe20000000000 */
[----:B------:R-:W-:Y:S01]  /*0a90*/  UMOV UR6, 0x400 ;  /* 0x0000040000067882 */ /* 0x000fe20000000000 */
[----:B------:R-:W-:Y:S01]  /*0aa0*/  USEL UR7, UR7, 0x100, UP3 ;  /* 0x0000010007077887 */ /* 0x000fe20009800000 */
[----:B------:R-:W-:Y:S01]  /*0ab0*/  UMOV UR4, 0x1 ;  /* 0x0000000100047882 */ /* 0x000fe20000000000 */
[----:B------:R-:W-:Y:S01]  /*0ac0*/  ELECT P0, URZ, PT ;  /* 0x0000000000ff782f */ /* 0x000fe20003800000 */
[----:B------:R-:W-:-:S04]  /*0ad0*/  UIADD3 UR10, UPT, UPT, -UR4, 0x100000, URZ ;  /* 0x00100000040a7890 */ /* 0x000fc8000fffe1ff */
[----:B------:R-:W-:Y:S02]  /*0ae0*/  USHF.L.U32 UR11, UR10, 0xb, URZ ;  /* 0x0000000b0a0b7899 */ /* 0x000fe400080006ff */
[----:B------:R-:W-:Y:S02]  /*0af0*/  USHF.L.U32 UR10, UR10, 0x1, URZ ;  /* 0x000000010a0a7899 */ /* 0x000fe400080006ff */
[----:B-1----:R-:W-:Y:S02]  /*0b00*/  ULEA UR5, UR5, UR6, 0x18 ;  /* 0x0000000605057291 */ /* 0x002fe4000f8ec0ff */
[----:B------:R-:W-:-:S04]  /*0b10*/  UIADD3 UR6, UPT, UPT, -UR7, 0x100000, URZ ;  /* 0x0010000007067890 */ /* 0x000fc8000fffe1ff */
[----:B------:R-:W-:Y:S02]  /*0b20*/  USHF.L.U32 UR7, UR6, 0xb, URZ ;  /* 0x0000000b06077899 */ /* 0x000fe400080006ff */
[----:B------:R-:W-:Y:S01]  /*0b30*/  USHF.L.U32 UR6, UR6, 0x1, URZ ;  /* 0x0000000106067899 */ /* 0x000fe200080006ff */
[----:B------:R-:W1:Y:S03]  /*0b40*/  FENCE.VIEW.ASYNC.S ;  /* 0x00000000000073c6 */ /* 0x000e660000000000 */
[----:B-1----:R3:W1:Y:S08]  /*0b50*/  SYNCS.EXCH.64 URZ, [UR5+0x130], UR10 ;  /* 0x0001300a05ff75b2 */ /* 0x0026700008000100 */
[----:B------:R3:W2:Y:S01]  /*0b60*/  SYNCS.EXCH.64 URZ, [UR5+0x140], UR6 ;  /* 0x0001400605ff75b2 */ /* 0x0006a20008000100 */
[----:B------:R3:W1:Y:S01]  /*0b70*/  SYNCS.EXCH.64 URZ, [UR5+0x138], UR10 ;  /* 0x0001380a05ff75b2 */ /* 0x0006620008000100 */
[----:B------:R3:W1:Y:S02]  /*0b80*/  SYNCS.EXCH.64 URZ, [UR5+0x148], UR6 ;  /* 0x0001480605ff75b2 */ /* 0x0006640008000100 */
[----:B---3--:R-:W-:Y:S01]  /*0b90*/  NOP ;  /* 0x0000000000007918 */ /* 0x008fe20000000000 */
.L_x_13:
[----:B------:R-:W3:Y:S01]  /*0ba0*/  SHFL.IDX PT, R2, R241, RZ, 0x1f ;  /* 0x00001ffff1027589 */ /* 0x000ee200000e0000 */
[----:B------:R-:W-:Y:S01]  /*0bb0*/  NOP ;  /* 0x0000000000007918 */ /* 0x000fe20000000000 */
[----:B---3--:R-:W-:-:S13]  /*0bc0*/  ISETP.NE.AND P0, PT, R2, 0x5, PT ;  /* 0x000000050200780c */ /* 0x008fda0003f05270 */
[----:B------:R-:W-:Y:S05]  /*0bd0*/  @P0 BRA `(.L_x_14) ;  /* 0x0000000000580947 */ /* 0x000fea0003800000 */
[----:B-12---:R-:W1:Y:S01]  /*0be0*/  S2UR UR6, SR_CgaCtaId ;  /* 0x00000000000679c3 */ /* 0x006e620000008800 */
        /* <DEDUP_REMOVED lines=10> */
[----:B-1----:R-:W-:Y:S01]  /*0c90*/  ULEA UR6, UR6, UR7, 0x18 ;  /* 0x0000000706067291 */ /* 0x002fe2000f8ec0ff */
[----:B------:R-:W1:Y:S11]  /*0ca0*/  FENCE.VIEW.ASYNC.S ;  /* 0x00000000000073c6 */ /* 0x000e760000000000 */
[----:B-1----:R3:W1:Y:S01]  /*0cb0*/  SYNCS.EXCH.64 URZ, [UR6+0x150], UR10 ;  /* 0x0001500a06ff75b2 */ /* 0x0026620008000100 */
[----:B------:R3:W2:Y:S01]  /*0cc0*/  SYNCS.EXCH.64 URZ, [UR6+0x170], UR4 ;  /* 0x0001700406ff75b2 */ /* 0x0006a20008000100 */
[----:B------:R3:W1:Y:S01]  /*0cd0*/  SYNCS.EXCH.64 URZ, [UR6+0x158], UR10 ;  /* 0x0001580a06ff75b2 */ /* 0x0006620008000100 */
[----:B------:R3:W1:Y:S01]  /*0ce0*/  SYNCS.EXCH.64 URZ, [UR6+0x178], UR4 ;  /* 0x0001780406ff75b2 */ /* 0x0006620008000100 */
[----:B------:R3:W1:Y:S01]  /*0cf0*/  SYNCS.EXCH.64 URZ, [UR6+0x160], UR10 ;  /* 0x0001600a06ff75b2 */ /* 0x0006620008000100 */
[----:B------:R3:W1:Y:S01]  /*0d00*/  SYNCS.EXCH.64 URZ, [UR6+0x180], UR4 ;  /* 0x0001800406ff75b2 */ /* 0x0006620008000100 */
[----:B------:R3:W1:Y:S01]  /*0d10*/  SYNCS.EXCH.64 URZ, [UR6+0x168], UR10 ;  /* 0x0001680a06ff75b2 */ /* 0x0006620008000100 */
[----:B------:R3:W1:Y:S02]  /*0d20*/  SYNCS.EXCH.64 URZ, [UR6+0x188], UR4 ;  /* 0x0001880406ff75b2 */ /* 0x0006640008000100 */
[----:B---3--:R-:W-:Y:S01]  /*0d30*/  NOP ;  /* 0x0000000000007918 */ /* 0x008fe20000000000 */
.L_x_14:
[----:B------:R-:W3:Y:S01]  /*0d40*/  SHFL.IDX PT, R2, R241, RZ, 0x1f ;  /* 0x00001ffff1027589 */ /* 0x000ee200000e0000 */
[----:B------:R-:W-:Y:S01]  /*0d50*/  NOP ;  /* 0x0000000000007918 */ /* 0x000fe20000000000 */
[----:B---3--:R-:W-:-:S13]  /*0d60*/  ISETP.NE.AND P0, PT, R2, 0x3, PT ;  /* 0x000000030200780c */ /* 0x008fda0003f05270 */
[----:B------:R-:W-:Y:S05]  /*0d70*/  @P0 BRA `(.L_x_15) ;  /* 0x0000000000380947 */ /* 0x000fea0003800000 */
[----:B-12---:R-:W1:Y:S01]  /*0d80*/  S2UR UR5, SR_CgaCtaId ;  /* 0x00000000000579c3 */ /* 0x006e620000008800 */
        /* <DEDUP_REMOVED lines=8> */
[----:B-1----:R3:W1:Y:S01]  /*0e10*/  SYNCS.EXCH.64 URZ, [UR5+0x190], UR6 ;  /* 0x0001900605ff75b2 */ /* 0x0026620008000100 */
[----:B------:R3:W2:Y:S01]  /*0e20*/  SYNCS.EXCH.64 URZ, [UR5+0x1a0], UR6 ;  /* 0x0001a00605ff75b2 */ /* 0x0006a20008000100 */
[----:B------:R3:W1:Y:S01]  /*0e30*/  SYNCS.EXCH.64 URZ, [UR5+0x198], UR6 ;  /* 0x0001980605ff75b2 */ /* 0x0006620008000100 */
[----:B------:R3:W1:Y:S02]  /*0e40*/  SYNCS.EXCH.64 URZ, [UR5+0x1a8], UR6 ;  /* 0x0001a80605ff75b2 */ /* 0x0006640008000100 */
[----:B---3--:R-:W-:Y:S01]  /*0e50*/  NOP ;  /* 0x0000000000007918 */ /* 0x008fe20000000000 */
.L_x_15:
[----:B-12---:R-:W1:Y:S01]  /*0e60*/  S2UR UR5, SR_CTAID.X ;  /* 0x00000000000579c3 */ /* 0x006e620000002500 */
[----:B------:R-:W-:-:S05]  /*0e70*/  CS2R.32 R236, SR_CgaSize ;  /* 0x0000000000ec7805 */ /* 0x000fca0000008a00 */
[----:B------:R-:W-:-:S05]  /*0e80*/  IMAD R236, R236, -0xa0, RZ ;  /* 0xffffff60ecec7824 */ /* 0x000fca00078e02ff */
[----:B------:R-:W-:-:S14]  /*0e90*/  R2UR UR7, R236 ;  /* 0x00000000ec0772ca */ /* 0x000fdc00000e0000 */
[----:B------:R-:W2:Y:S01]  /*0ea0*/  LDCU UR7, c[0x0][UR7+0x2b0] ;  /* 0x00005600070777ac */ /* 0x000ea20008000800 */
[----:B------:R-:W-:Y:S01]  /*0eb0*/  NOP ;  /* 0x0000000000007918 */ /* 0x000fe20000000000 */
[----:B------:R-:W-:-:S05]  /*0ec0*/  CS2R.32 R236, SR_CgaSize ;  /* 0x0000000000ec7805 */ /* 0x000fca0000008a00 */
[----:B------:R-:W-:-:S05]  /*0ed0*/  IMAD R236, R236, -0xa0, RZ ;  /* 0xffffff60ecec7824 */ /* 0x000fca00078e02ff */
[----:B------:R-:W-:-:S14]  /*0ee0*/  R2UR UR6, R236 ;  /* 0x00000000ec0672ca */ /* 0x000fdc00000e0000 */
[----:B------:R-:W3:Y:S01]  /*0ef0*/  LDCU UR6, c[0x0][UR6+0x2b4] ;  /* 0x00005680060677ac */ /* 0x000ee20008000800 */
[----:B------:R-:W4:Y:S08]  /*0f00*/  S2UR UR4, SR_CTAID.Y ;  /* 0x00000000000479c3 */ /* 0x000f300000002600 */
[----:B------:R-:W3:Y:S01]  /*0f10*/  LDC R10, c[0x0][0xb24] ;  /* 0x0002c900ff0a7b82 */ /* 0x000ee20000000800 */
[----:B-1----:R-:W-:-:S02]  /*0f20*/  I2FP.F32.U32 R234, UR5 ;  /* 0x0000000500ea7c45 */ /* 0x002fc40008201000 */
[----:B------:R-:W-:-:S05]  /*0f30*/  CS2R.32 R3, SR_CgaSize ;  /* 0x0000000000037805 */ /* 0x000fca0000008a00 */
[----:B------:R-:W-:-:S06]  /*0f40*/  IMAD R3, R3, -0xa0, RZ ;  /* 0xffffff6003037824 */ /* 0x000fcc00078e02ff */
[----:B------:R-:W1:Y:S01]  /*0f50*/  LDC R3, c[0x0][R3+0x2a0] ;  /* 0x0000a80003037b82 */ /* 0x000e620000000800 */
[----:B------:R-:W-:Y:S01]  /*0f60*/  MOV R236, UR5 ;  /* 0x0000000500ec7c02 */ /* 0x000fe20008000f00 */
[----:B--2---:R-:W-:Y:S01]  /*0f70*/  FMUL R234, R234, UR7 ;  /* 0x00000007eaea7c20 */ /* 0x004fe20008400000 */
[----:B----4-:R-:W-:Y:S02]  /*0f80*/  I2FP.F32.U32 R223, UR4 ;  /* 0x0000000400df7c45 */ /* 0x010fe40008201000 */
[----:B------:R-:W-:-:S05]  /*0f90*/  CS2R.32 R2, SR_CgaSize ;  /* 0x0000000000027805 */ /* 0x000fca0000008a00 */
[----:B------:R-:W-:-:S06]  /*0fa0*/  IMAD R2, R2, -0xa0, RZ ;  /* 0xffffff6002027824 */ /* 0x000fcc00078e02ff */
[----:B------:R-:W2:Y:S01]  /*0fb0*/  LDC R2, c[0x0][R2+0x2a4] ;  /* 0x0000a90002027b82 */ /* 0x000ea20000000800 */
[----:B------:R-:W-:Y:S01]  /*0fc0*/  MOV R235, UR4 ;  /* 0x0000000400eb7c02 */ /* 0x000fe20008000f00 */
[----:B------:R-:W4:Y:S01]  /*0fd0*/  F2I.U32.TRUNC.NTZ R234, R234 ;  /* 0x000000ea00ea7305 */ /* 0x000f22000020f000 */
[----:B---3--:R-:W-:-:S05]  /*0fe0*/  FMUL R223, R223, UR6 ;  /* 0x00000006dfdf7c20 */ /* 0x008fca0008400000 */
[----:B------:R-:W-:Y:S01]  /*0ff0*/  BAR.SYNC.DEFER_BLOCKING 0x0 ;  /* 0x0000000000007b1d */ /* 0x000fe20000010000 */
[----:B------:R-:W-:-:S05]  /*1000*/  ISETP.GE.AND P0, PT, R10, 0x1, PT ;  /* 0x000000010a00780c */ /* 0x000fca0003f06270 */
[----:B------:R-:W3:Y:S02]  /*1010*/  F2I.U32.TRUNC.NTZ R223, R223 ;  /* 0x000000df00df7305 */ /* 0x000ee4000020f000 */
[----:B------:R-:W2:Y:S01]  /*1020*/  S2UR UR36, SR_CTAID.Z ;  /* 0x00000000002479c3 */ /* 0x000ea20000002700 */
[----:B----4-:R-:W-:-:S05]  /*1030*/  IADD3 R234, PT, PT, -R234, RZ, RZ ;  /* 0x000000ffeaea7210 */ /* 0x010fca0007ffe1ff */
[----:B-1----:R-:W-:Y:S01]  /*1040*/  IMAD R234, R3, R234, UR5 ;  /* 0x0000000503ea7e24 */ /* 0x002fe2000f8e02ea */
[----:B---3--:R-:W-:-:S05]  /*1050*/  IADD3 R223, PT, PT, -R223, RZ, RZ ;  /* 0x000000ffdfdf7210 */ /* 0x008fca0007ffe1ff */
[----:B--2---:R-:W-:Y:S01]  /*1060*/  IMAD R223, R2, R223, UR4 ;  /* 0x0000000402df7e24 */ /* 0x004fe2000f8e02df */
[----:B------:R-:W-:Y:S06]  /*1070*/  @!P0 BRA `(.L_x_16) ;  /* 0x0000000000b88947 */ /* 0x000fec0003800000 */
[----:B------:R-:W1:Y:S01]  /*1080*/  LDC.64 R4, c[0x0][0xb18] ;  /* 0x0002c600ff047b82 */ /* 0x000e620000000a00 */
[----:B------:R-:W-:-:S07]  /*1090*/  ISETP.NE.AND P0, PT, R10, 0x1, PT ;  /* 0x000000010a00780c */ /* 0x000fce0003f05270 */
[----:B------:R-:W2:Y:S08]  /*10a0*/  LDC R9, c[0x0][0xb0c] ;  /* 0x0002c300ff097b82 */ /* 0x000eb00000000800 */
[----:B------:R-:W3:Y:S08]  /*10b0*/  LDC R12, c[0x0][0x370] ;  /* 0x0000dc00ff0c7b82 */ /* 0x000ef00000000800 */
[----:B------:R-:W4:Y:S01]  /*10c0*/  LDC R11, c[0x0][0x374] ;  /* 0x0000dd00ff0b7b82 */ /* 0x000f220000000800 */
[----:B-1----:R-:W-:-:S07]  /*10d0*/  ISETP.NE.AND P1, PT, R4, 0x1, PT ;  /* 0x000000010400780c */ /* 0x002fce0003f25270 */
[----:B------:R-:W3:Y:S01]  /*10e0*/  LDC.64 R6, c[0x0][0xb10] ;  /* 0x0002c400ff067b82 */ /* 0x000ee20000000a00 */
[----:B--2---:R-:W-:-:S07]  /*10f0*/  ISETP.NE.AND P2, PT, R9, 0x1, PT ;  /* 0x000000010900780c */ /* 0x004fce0003f45270 */
[----:B------:R-:W1:Y:S08]  /*1100*/  LDC R8, c[0x0][0xb20] ;  /* 0x0002c800ff087b82 */ /* 0x000e700000000800 */
[----:B------:R-:W2:Y:S01]  /*1110*/  LDC.64 R2, c[0x0][0xb28] ;  /* 0x0002ca00ff027b82 */ /* 0x000ea20000000a00 */
[----:B----4-:R-:W-:-:S04]  /*1120*/  IMAD.HI.U32 R13, R11, R5, RZ ;  /* 0x000000050b0d7227 */ /* 0x010fc800078e00ff */
[----:B------:R-:W-:-:S04]  /*1130*/  IMAD.HI.U32 R5, R235, R5, RZ ;  /* 0x00000005eb057227 */ /* 0x000fc800078e00ff */
[----:B---3--:R-:W-:-:S05]  /*1140*/  IMAD.HI.U32 R14, R12, R6, RZ ;  /* 0x000000060c0e7227 */ /* 0x008fca00078e00ff */
[-C--:B------:R-:W-:Y:S01]  /*1150*/  @P2 SHF.R.U32.HI R12, RZ, R7.reuse, R14 ;  /* 0x00000007ff0c2219 */ /* 0x080fe2000001160e */
[C---:B------:R-:W-:Y:S01]  /*1160*/  IMAD.HI.U32 R14, R236.reuse, R6, RZ ;  /* 0x00000006ec0e7227 */ /* 0x040fe200078e00ff */
[-C--:B-1----:R-:W-:Y:S02]  /*1170*/  @P1 SHF.R.U32.HI R11, RZ, R8.reuse, R13 ;  /* 0x00000008ff0b1219 */ /* 0x082fe4000001160d */
[----:B------:R-:W-:Y:S02]  /*1180*/  SHF.R.U32.HI R5, RZ, R8, R5 ;  /* 0x00000008ff057219 */ /* 0x000fe40000011605 */
[----:B------:R-:W-:Y:S02]  /*1190*/  SHF.R.U32.HI R14, RZ, R7, R14 ;  /* 0x00000007ff0e7219 */ /* 0x000fe4000001160e */
[----:B------:R-:W-:Y:S01]  /*11a0*/  SEL R5, R235, R5, !P1 ;  /* 0x00000005eb057207 */ /* 0x000fe20004800000 */
[----:B--2---:R-:W-:Y:S01]  /*11b0*/  IMAD.HI.U32 R13, R11, R2, RZ ;  /* 0x000000020b0d7227 */ /* 0x004fe200078e00ff */
[----:B------:R-:W-:-:S03]  /*11c0*/  SEL R14, R236, R14, !P2 ;  /* 0x0000000eec0e7207 */ /* 0x000fc60005000000 */
[----:B------:R-:W-:Y:S01]  /*11d0*/  IMAD.HI.U32 R6, R12, R2, RZ ;  /* 0x000000020c067227 */ /* 0x000fe200078e00ff */
[----:B------:R-:W-:-:S04]  /*11e0*/  @P0 SHF.R.U32.HI R11, RZ, R3, R13 ;  /* 0x00000003ff0b0219 */ /* 0x000fc8000001160d */
[----:B------:R-:W-:Y:S01]  /*11f0*/  @P0 SHF.R.U32.HI R12, RZ, R3, R6 ;  /* 0x00000003ff0c0219 */ /* 0x000fe20000011606 */
[----:B------:R-:W-:-:S04]  /*1200*/  IMAD R11, R11, R10, RZ ;  /* 0x0000000a0b0b7224 */ /* 0x000fc800078e02ff */
[----:B------:R-:W-:Y:S01]  /*1210*/  IMAD R6, R12, R10, RZ ;  /* 0x0000000a0c067224 */ /* 0x000fe200078e02ff */
[----:B------:R-:W-:-:S04]  /*1220*/  ISETP.GE.AND P1, PT, R5, R11, PT ;  /* 0x0000000b0500720c */ /* 0x000fc80003f26270 */
[----:B------:R-:W-:Y:S01]  /*1230*/  ISETP.GE.OR P1, PT, R14, R6, P1 ;  /* 0x000000060e00720c */ /* 0x000fe20000f26670 */
[----:B------:R-:W-:-:S05]  /*1240*/  IMAD.HI.U32 R6, R5, R2, RZ ;  /* 0x0000000205067227 */ /* 0x000fca00078e00ff */
[----:B------:R-:W-:-:S04]  /*1250*/  SHF.R.U32.HI R6, RZ, R3, R6 ;  /* 0x00000003ff067219 */ /* 0x000fc80000011606 */
[----:B------:R-:W-:-:S03]  /*1260*/  SEL R6, R5, R6, !P0 ;  /* 0x0000000605067207 */ /* 0x000fc60004000000 */
[----:B------:R-:W-:Y:S01]  /*1270*/  @!P1 IMAD.HI.U32 R7, R14, R2, RZ ;  /* 0x000000020e079227 */ /* 0x000fe200078e00ff */
[----:B------:R-:W-:-:S04]  /*1280*/  IADD3 R2, PT, PT, -R6, RZ, RZ ;  /* 0x000000ff06027210 */ /* 0x000fc80007ffe1ff */
[----:B------:R-:W-:Y:S01]  /*1290*/  @!P1 SHF.R.U32.HI R3, RZ, R3, R7 ;  /* 0x00000003ff039219 */ /* 0x000fe20000011607 */
[----:B------:R-:W-:Y:S01]  /*12a0*/  IMAD R2, R10, R2, R5 ;  /* 0x000000020a027224 */ /* 0x000fe200078e0205 */
[----:B------:R-:W-:Y:S02]  /*12b0*/  IADD3 R7, PT, PT, -R5, RZ, RZ ;  /* 0x000000ff05077210 */ /* 0x000fe40007ffe1ff */
[----:B------:R-:W-:-:S03]  /*12c0*/  @!P1 SEL R3, R14, R3, !P0 ;  /* 0x000000030e039207 */ /* 0x000fc60004000000 */
[----:B------:R-:W-:Y:S02]  /*12d0*/  IMAD R7, R4, R7, R235 ;  /* 0x0000000704077224 */ /* 0x000fe400078e02eb */
[--C-:B------:R-:W-:Y:S02]  /*12e0*/  @!P1 IMAD.IADD R6, R6, 0x1, -R3.reuse ;  /* 0x0000000106069824 */ /* 0x100fe400078e0a03 */
[----:B------:R-:W-:Y:S01]  /*12f0*/  @!P1 IMAD R3, R2, R12, R3 ;  /* 0x0000000c02039224 */ /* 0x000fe200078e0203 */
[----:B------:R-:W-:Y:S01]  /*1300*/  IADD3 R2, PT, PT, -R14, RZ, RZ ;  /* 0x000000ff0e027210 */ /* 0x000fe20007ffe1ff */
[----:B------:R-:W-:Y:S02]  /*1310*/  @!P1 IMAD R5, R6, R10, R14 ;  /* 0x0000000a06059224 */ /* 0x000fe400078e020e */
[----:B------:R-:W-:Y:S02]  /*1320*/  @!P1 IMAD.MOV.U32 R14, RZ, RZ, R3 ;  /* 0x000000ffff0e9224 */ /* 0x000fe400078e0003 */
[----:B------:R-:W-:-:S02]  /*1330*/  IMAD R2, R9, R2, R236 ;  /* 0x0000000209027224 */ /* 0x000fc400078e02ec */
[----:B------:R-:W-:Y:S02]  /*1340*/  IMAD R235, R5, R4, R7 ;  /* 0x0000000405eb7224 */ /* 0x000fe400078e0207 */
[----:B------:R-:W-:Y:S02]  /*1350*/  IMAD R236, R14, R9, R2 ;  /* 0x000000090eec7224 */ /* 0x000fe400078e0202 */
.L_x_16:
[----:B------:R-:W1:Y:S01]  /*1360*/  LDCU UR4, c[0x0][0xb30] ;  /* 0x00016600ff0477ac */ /* 0x000e620008000800 */
[----:B------:R-:W2:Y:S08]  /*1370*/  S2UR UR37, SR_CgaCtaId ;  /* 0x00000000002579c3 */ /* 0x000eb00000008800 */
[----:B------:R-:W3:Y:S01]  /*1380*/  LDC R129, c[0x0][0xb24] ;  /* 0x0002c900ff817b82 */ /* 0x000ee20000000800 */
[----:B-1----:R-:W-:-:S09]  /*1390*/  UISETP.NE.AND UP0, UPT, UR4, 0x1, UPT ;  /* 0x000000010400788c */ /* 0x002fd2000bf05270 */
[----:B--2---:R-:W-:Y:S05]  /*13a0*/  BRA.U UP0, `(.L_x_17) ;  /* 0x0000000100407547 */ /* 0x004fea000b800000 */
[----:B------:R-:W1:Y:S08]  /*13b0*/  LDC.64 R4, c[0x0][0xb10] ;  /* 0x0002c400ff047b82 */ /* 0x000e700000000a00 */
[----:B------:R-:W2:Y:S08]  /*13c0*/  LDC.64 R2, c[0x0][0xb18] ;  /* 0x0002c600ff027b82 */ /* 0x000eb00000000a00 */
[----:B------:R-:W4:Y:S08]  /*13d0*/  LDC R6, c[0x0][0xb20] ;  /* 0x0002c800ff067b82 */ /* 0x000f300000000800 */
[----:B------:R-:W3:Y:S01]  /*13e0*/  LDC R7, c[0x0][0xb0c] ;  /* 0x0002c300ff077b82 */ /* 0x000ee20000000800 */
[----:B-1----:R-:W-:-:S05]  /*13f0*/  IMAD.HI.U32 R4, R236, R4, RZ ;  /* 0x00000004ec047227 */ /* 0x002fca00078e00ff */
[----:B------:R-:W-:Y:S01]  /*1400*/  SHF.R.U32.HI R4, RZ, R5, R4 ;  /* 0x00000005ff047219 */ /* 0x000fe20000011604 */
[----:B--2---:R-:W-:Y:S01]  /*1410*/  IMAD.HI.U32 R3, R235, R3, RZ ;  /* 0x00000003eb037227 */ /* 0x004fe200078e00ff */
[----:B------:R-:W-:-:S04]  /*1420*/  ISETP.NE.AND P0, PT, R2, 0x1, PT ;  /* 0x000000010200780c */ /* 0x000fc80003f05270 */
[----:B----4-:R-:W-:-:S04]  /*1430*/  SHF.R.U32.HI R3, RZ, R6, R3 ;  /* 0x00000006ff037219 */ /* 0x010fc80000011603 */
[----:B------:R-:W-:Y:S02]  /*1440*/  SEL R3, R235, R3, !P0 ;  /* 0x00000003eb037207 */ /* 0x000fe40004000000 */
[----:B---3--:R-:W-:-:S04]  /*1450*/  ISETP.NE.AND P1, PT, R7, 0x1, PT ;  /* 0x000000010700780c */ /* 0x008fc80003f25270 */
[----:B------:R-:W-:-:S05]  /*1460*/  SEL R4, R236, R4, !P1 ;  /* 0x00000004ec047207 */ /* 0x000fca0004800000 */
[----:B------:R-:W-:Y:S02]  /*1470*/  IMAD.IADD R5, R3, 0x1, -R4 ;  /* 0x0000000103057824 */ /* 0x000fe400078e0a04 */
[----:B------:R-:W-:Y:S02]  /*1480*/  IMAD.IADD R3, R4, 0x1, -R3 ;  /* 0x0000000104037824 */ /* 0x000fe400078e0a03 */
[----:B------:R-:W-:Y:S02]  /*1490*/  IMAD R236, R5, R7, R236 ;  /* 0x0000000705ec7224 */ /* 0x000fe400078e02ec */
[----:B------:R-:W-:-:S07]  /*14a0*/  IMAD R235, R3, R2, R235 ;  /* 0x0000000203eb7224 */ /* 0x000fce00078e02eb */
.L_x_17:
[----:B------:R-:W-:Y:S01]  /*14b0*/  BAR.SYNC.DEFER_BLOCKING 0x0 ;  /* 0x0000000000007b1d */ /* 0x000fe20000010000 */
[----:B------:R-:W-:Y:S01]  /*14c0*/  UISETP.NE.AND UP0, UPT, UR8, 0x2, UPT ;  /* 0x000000020800788c */ /* 0x000fe2000bf05270 */
[----:B------:R-:W-:Y:S02]  /*14d0*/  ISETP.NE.OR P5, PT, R0, 0x2, !P5 ;  /* 0x000000020000780c */ /* 0x000fe40006fa5670 */
[----:B------:R-:W-:-:S06]  /*14e0*/  LOP3.LUT R2, R239, 0x1f, RZ, 0xc0, !PT ;  /* 0x0000001fef027812 */ /* 0x000fcc00078ec0ff */
[----:B------:R-:W-:Y:S05]  /*14f0*/  BRA.U UP0, `(.L_x_18) ;  /* 0x00000019002c7547 */ /* 0x000fea000b800000 */
[----:B------:R-:W1:Y:S01]  /*1500*/  LDCU UR13, c[0x0][0x38c] ;  /* 0x00007180ff0d77ac */ /* 0x000e620008000800 */
[----:B------:R-:W2:Y:S01]  /*1510*/  LDC R8, c[0x0][0x370] ;  /* 0x0000dc00ff087b82 */ /* 0x000ea20000000800 */
[----:B------:R-:W-:Y:S01]  /*1520*/  HFMA2 R14, -RZ, RZ, 0, 0 ;  /* 0x00000000ff0e7431 */ /* 0x000fe200000001ff */
[----:B------:R-:W-:Y:S01]  /*1530*/  ISETP.EQ.OR P4, PT, R2, RZ, P5 ;  /* 0x000000ff0200720c */ /* 0x000fe20002f82670 */
[----:B------:R-:W-:Y:S01]  /*1540*/  IMAD.MOV.U32 R15, RZ, RZ, 0x1 ;  /* 0x00000001ff0f7424 */ /* 0x000fe200078e00ff */
[----:B------:R-:W-:Y:S01]  /*1550*/  CS2R R12, SRZ ;  /* 0x00000000000c7805 */ /* 0x000fe2000001ff00 */
[----:B------:R-:W-:Y:S01]  /*1560*/  IMAD.MOV.U32 R11, RZ, RZ, 0x1 ;  /* 0x00000001ff0b7424 */ /* 0x000fe200078e00ff */
[----:B------:R-:W4:Y:S02]  /*1570*/  LDCU.64 UR22, c[0x0][0x348] ;  /* 0x00006900ff1677ac */ /* 0x000f240008000a00 */
[----:B------:R-:W2:Y:S01]  /*1580*/  LDC R0, c[0x0][0x374] ;  /* 0x0000dd00ff007b82 */ /* 0x000ea20000000800 */
[----:B------:R-:W-:Y:S01]  /*1590*/  UMOV UR6, URZ ;  /* 0x000000ff00067c82 */ /* 0x000fe20008000000 */
[----:B-1----:R-:W-:-:S04]  /*15a0*/  UIADD3 UR5, UPT, UPT, UR13, 0x3f, URZ ;  /* 0x0000003f0d057890 */ /* 0x002fc8000fffe0ff */
[----:B------:R-:W-:-:S04]  /*15b0*/  USHF.R.S32.HI UR4, URZ, 0x1f, UR5 ;  /* 0x0000001fff047899 */ /* 0x000fc80008011405 */
[----:B------:R-:W-:-:S04]  /*15c0*/  ULEA.HI UR4, UR4, UR5, URZ, 0x6 ;  /* 0x0000000504047291 */ /* 0x000fc8000f8f30ff */
[----:B------:R-:W-:Y:S02]  /*15d0*/  USHF.R.S32.HI UR15, URZ, 0x6, UR4 ;  /* 0x00000006ff0f7899 */ /* 0x000fe40008011404 */
[----:B------:R-:W-:Y:S02]  /*15e0*/  UIADD3 UR4, UPT, UPT, UR13, -0x1, URZ ;  /* 0xffffffff0d047890 */ /* 0x000fe4000fffe0ff */
[----:B------:R-:W-:Y:S02]  /*15f0*/  UISETP.LT.U32.AND UP0, UPT, UR15, 0x11, UPT ;  /* 0x000000110f00788c */ /* 0x000fe4000bf01070 */
[----:B------:R-:W-:Y:S02]  /*1600*/  UISETP.GE.U32.AND UP1, UPT, UR4, -0x7f, UPT ;  /* 0xffffff810400788c */ /* 0x000fe4000bf26070 */
[----:B------:R-:W-:Y:S02]  /*1610*/  USEL UR14, UR15, 0x11, UP0 ;  /* 0x000000110f0e7887 */ /* 0x000fe40008000000 */
[----:B------:R-:W-:-:S02]  /*1620*/  UIADD3 UR13, UPT, UPT, UR13, 0x7e, URZ ;  /* 0x0000007e0d0d7890 */ /* 0x000fc4000fffe0ff */
[----:B------:R-:W-:Y:S02]  /*1630*/  UIADD3 UR5, UPT, UPT, UR14, -0x1, URZ ;  /* 0xffffffff0e057890 */ /* 0x000fe4000fffe0ff */
[----:B------:R-:W-:-:S03]  /*1640*/  UIADD3 UR7, UPT, UPT, UR15, -UR14, URZ ;  /* 0x8000000e0f077290 */ /* 0x000fc6000fffe0ff */
[----:B------:R-:W-:-:S04]  /*1650*/  @UP1 UIADD3 UR5, UPT, UPT, UR14, URZ, URZ ;  /* 0x000000ff0e051290 */ /* 0x000fc8000fffe0ff */
[----:B----4-:R-:W-:-:S12]  /*1660*/  UIADD3 UR5, UPT, UPT, UR5, 0x1, URZ ;  /* 0x0000000105057890 */ /* 0x010fd8000fffe0ff */
.L_x_36:
[----:B------:R-:W-:Y:S01]  /*1670*/  UISETP.NE.AND UP0, UPT, UR37, URZ, UPT ;  /* 0x000000ff2500728c */ /* 0x000fe2000bf05270 */
[----:B------:R-:W1:Y:S08]  /*1680*/  S2UR UR37, SR_CgaCtaId ;  /* 0x00000000002579c3 */ /* 0x000e700000008800 */
[----:B------:R-:W-:Y:S05]  /*1690*/  BRA.U UP0, `(.L_x_19) ;  /* 0x0000000100347547 */ /* 0x000fea000b800000 */
[----:B------:R-:W4:Y:S01]  /*16a0*/  S2R R2, SR_CgaCtaId ;  /* 0x0000000000027919 */ /* 0x000f220000008800 */
[----:B------:R-:W-:-:S04]  /*16b0*/  MOV R3, 0x400 ;  /* 0x0000040000037802 */ /* 0x000fc80000000f00 */
[----:B----4-:R-:W-:Y:S02]  /*16c0*/  LEA R2, R2, R3, 0x18 ;  /* 0x0000000302027211 */ /* 0x010fe400078ec0ff */
[----:B------:R-:W-:-:S03]  /*16d0*/  SHF.L.U32 R3, R11, 0x1f, RZ ;  /* 0x0000001f0b037819 */ /* 0x000fc600000006ff */
[----:B------:R-:W-:-:S04]  /*16e0*/  IMAD R2, R12, 0x8, R2 ;  /* 0x000000080c027824 */ /* 0x000fc800078e0202 */
[----:B------:R-:W4:Y:S02]  /*16f0*/  SYNCS.PHASECHK.TRANS64.TRYWAIT P0, [R2+URZ+0x1a0], R3 ;  /* 0x0001a003020075a7 */ /* 0x000f2400080011ff */
[----:B----4-:R-:W-:Y:S05]  /*1700*/  @!P0 BRA `(.L_x_20) ;  /* 0x000000bc00a88947 */ /* 0x010fea0003800000 */
.L_x_302:
[----:B------:R-:W-:Y:S01]  /*1710*/  VIADD R12, R12, 0x1 ;  /* 0x000000010c0c7836 */ /* 0x000fe20000000000 */
[----:B------:R4:W-:Y:S04]  /*1720*/  SYNCS.ARRIVE.TRANS64.A1T0 RZ, [R2+URZ+0x190], RZ ;  /* 0x000190ff02ff79a7 */ /* 0x0009e800081000ff */
[----:B------:R-:W-:-:S04]  /*1730*/  ISETP.NE.AND P0, PT, R12, 0x2, PT ;  /* 0x000000020c00780c */ /* 0x000fc80003f05270 */
[----:B------:R-:W-:Y:S02]  /*1740*/  SEL R12, R12, RZ, P0 ;  /* 0x000000ff0c0c7207 */ /* 0x000fe40000000000 */
[----:B----4-:R-:W-:-:S04]  /*1750*/  SEL R2, RZ, 0x1, P0 ;  /* 0x00000001ff027807 */ /* 0x010fc80000000000 */
[----:B------:R-:W-:-:S07]  /*1760*/  LOP3.LUT R11, R11, R2, RZ, 0x3c, !PT ;  /* 0x000000020b0b7212 */ /* 0x000fce00078e3cff */
.L_x_19:
[----:B------:R-:W-:Y:S01]  /*1770*/  UMOV UR4, 0x400 ;  /* 0x0000040000047882 */ /* 0x000fe20000000000 */
[----:B------:R-:W-:Y:S01]  /*1780*/  SHF.L.U32 R2, R15, 0x1f, RZ ;  /* 0x0000001f0f027819 */ /* 0x000fe200000006ff */
[----:B-1----:R-:W-:Y:S01]  /*1790*/  ULEA UR4, UR37, UR4, 0x18 ;  /* 0x0000000425047291 */ /* 0x002fe2000f8ec0ff */
[----:B------:R-:W-:Y:S01]  /*17a0*/  R2UR UR35, R236 ;  /* 0x00000000ec2372ca */ /* 0x000fe200000e0000 */
[----:B------:R-:W-:Y:S01]  /*17b0*/  UISETP.GE.U32.AND UP0, UPT, UR13, 0x7f, UPT ;  /* 0x0000007f0d00788c */ /* 0x000fe2000bf06070 */
[----:B------:R-:W-:Y:S01]  /*17c0*/  R2UR UR11, R235 ;  /* 0x00000000eb0b72ca */ /* 0x000fe200000e0000 */
[----:B------:R-:W-:Y:S01]  /*17d0*/  ULEA UR8, UR6, UR4, 0x3 ;  /* 0x0000000406087291 */ /* 0x000fe2000f8e18ff */
[----:B------:R-:W-:-:S08]  /*17e0*/  UMOV UR24, URZ ;  /* 0x000000ff00187c82 */ /* 0x000fd00008000000 */
[----:B------:R1:W4:Y:S01]  /*17f0*/  SYNCS.PHASECHK.TRANS64.TRYWAIT P0, [UR8+0x88], R2 ;  /* 0x00008802ff0075a7 */ /* 0x0003220008001108 */
[----:B------:R-:W-:Y:S02]  /*1800*/  USHF.L.U32 UR35, UR35, 0x7, URZ ;  /* 0x0000000723237899 */ /* 0x000fe400080006ff */
[----:B------:R-:W-:Y:S01]  /*1810*/  USHF.L.U32 UR11, UR11, 0x6, URZ ;  /* 0x000000060b0b7899 */ /* 0x000fe200080006ff */
[----:B------:R-:W-:Y:S11]  /*1820*/  BRA.U !UP0, `(.L_x_21) ;  /* 0x0000000108a87547 */ /* 0x000ff6000b800000 */
[----:B------:R-:W-:Y:S01]  /*1830*/  UMOV UR16, URZ ;  /* 0x000000ff00107c82 */ /* 0x000fe20008000000 */
[----:B------:R-:W-:-:S05]  /*1840*/  UMOV UR17, UR6 ;  /* 0x0000000600117c82 */ /* 0x000fca0008000000 */
.L_x_26:
[----:B-1----:R-:W-:Y:S01]  /*1850*/  ULEA UR33, UR17, UR4, 0x3 ;  /* 0x0000000411217291 */ /* 0x002fe2000f8e18ff */
[----:B----4-:R-:W-:Y:S01]  /*1860*/  @!P5 MOV R3, 0x3000 ;  /* 0x000030000003d802 */ /* 0x010fe20000000f00 */
[----:B----4-:R-:W-:Y:S10]  /*1870*/  @P0 BRA `(.L_x_22) ;  /* 0x00000000000c0947 */ /* 0x010ff40003800000 */
[----:B------:R-:W-:-:S04]  /*1880*/  SHF.L.U32 R4, R15, 0x1f, RZ ;  /* 0x0000001f0f047819 */ /* 0x000fc800000006ff */
[----:B------:R-:W4:Y:S02]  /*1890*/  SYNCS.PHASECHK.TRANS64.TRYWAIT P0, [UR33+0x88], R4 ;  /* 0x00008804ff0075a7 */ /* 0x000f240008001121 */
[----:B----4-:R-:W-:Y:S05]  /*18a0*/  @!P0 BRA `(.L_x_23) ;  /* 0x000000bc00548947 */ /* 0x010fea0003800000 */
.L_x_22:
[----:B------:R4:W-:Y:S01]  /*18b0*/  @!P5 SYNCS.ARRIVE.TRANS64 RZ, [UR33], R3 ;  /* 0x00000003ffffd9a7 */ /* 0x0009e20008000021 */
[----:B------:R-:W-:Y:S04]  /*18c0*/  BSSY.RECONVERGENT B0, `(.L_x_24) ;  /* 0x0000003000007945 */ /* 0x000fe80003800200 */
[----:B------:R-:W-:Y:S05]  /*18d0*/  @P4 BRA `(.L_x_25) ;  /* 0x0000000000044947 */ /* 0x000fea0003800000 */
[----:B------:R-:W-:Y:S05]  /*18e0*/  BPT.TRAP 0x1 ;  /* 0x000000040000795c */ /* 0x000fea0000300000 */
.L_x_25:
[----:B------:R-:W-:Y:S05]  /*18f0*/  BSYNC.RECONVERGENT B0 ;  /* 0x0000000000007941 */ /* 0x000fea0003800200 */
.L_x_24:
[----:B------:R-:W-:Y:S02]  /*1900*/  UIADD3 UR6, UPT, UPT, UR17, 0x1, URZ ;  /* 0x0000000111067890 */ /* 0x000fe4000fffe0ff */
[----:B------:R-:W-:Y:S02]  /*1910*/  ULEA UR32, UR17, UR4, 0xd ;  /* 0x0000000411207291 */ /* 0x000fe4000f8e68ff */
[----:B------:R-:W-:Y:S02]  /*1920*/  UISETP.NE.AND UP0, UPT, UR6, 0x11, UPT ;  /* 0x000000110600788c */ /* 0x000fe4000bf05270 */
[----:B------:R-:W-:Y:S02]  /*1930*/  UIADD3 UR26, UP1, UPT, UR22, 0x80, URZ ;  /* 0x00000080161a7890 */ /* 0x000fe4000ff3e0ff */
[----:B------:R-:W-:Y:S02]  /*1940*/  USEL UR9, URZ, 0x1, UP0 ;  /* 0x00000001ff097887 */ /* 0x000fe40008000000 */
[----:B------:R-:W-:-:S02]  /*1950*/  USEL UR6, UR6, URZ, UP0 ;  /* 0x000000ff06067287 */ /* 0x000fc40008000000 */
[----:B------:R-:W-:Y:S02]  /*1960*/  UIADD3 UR20, UP0, UPT, UR22, 0x180, URZ ;  /* 0x0000018016147890 */ /* 0x000fe4000ff1e0ff */
[----:B------:R-:W-:Y:S01]  /*1970*/  ULEA UR8, UR6, UR4, 0x3 ;  /* 0x0000000406087291 */ /* 0x000fe2000f8e18ff */
[----:B------:R-:W-:Y:S01]  /*1980*/  LOP3.LUT R15, R15, UR9, RZ, 0x3c, !PT ;  /* 0x000000090f0f7c12 */ /* 0x000fe2000f8e3cff */
[----:B------:R-:W-:Y:S02]  /*1990*/  USHF.L.U32 UR34, UR16, 0x6, URZ ;  /* 0x0000000610227899 */ /* 0x000fe400080006ff */
[----:B------:R-:W-:Y:S01]  /*19a0*/  UIADD3.X UR27, UPT, UPT, URZ, UR23, URZ, UP1, !UPT ;  /* 0x00000017ff1b7290 */ /* 0x000fe20008ffe4ff */
[----:B-1----:R-:W-:Y:S01]  /*19b0*/  SHF.L.U32 R2, R15, 0x1f, RZ ;  /* 0x0000001f0f027819 */ /* 0x002fe200000006ff */
[----:B------:R-:W-:Y:S02]  /*19c0*/  UIADD3 UR32, UPT, UPT, UR32, 0x4400, URZ ;  /* 0x0000440020207890 */ /* 0x000fe4000fffe0ff */
[----:B------:R-:W-:Y:S01]  /*19d0*/  UIADD3.X UR21, UPT, UPT, URZ, UR23, URZ, UP0, !UPT ;  /* 0x00000017ff157290 */ /* 0x000fe200087fe4ff */
[----:B------:R1:W1:Y:S01]  /*19e0*/  SYNCS.PHASECHK.TRANS64.TRYWAIT P0, [UR8+0x88], R2 ;  /* 0x00008802ff0075a7 */ /* 0x0002620008001108 */
[----:B------:R-:W-:Y:S01]  /*19f0*/  ULEA UR8, UR17, UR4, 0xc ;  /* 0x0000000411087291 */ /* 0x000fe2000f8e60ff */
[----:B------:R-:W-:Y:S01]  /*1a00*/  UMOV UR18, 0x0 ;  /* 0x0000000000127882 */ /* 0x000fe20000000000 */
[----:B------:R-:W-:-:S02]  /*1a10*/  UMOV UR19, 0x10000000 ;  /* 0x1000000000137882 */ /* 0x000fc40000000000 */
[----:B------:R-:W-:Y:S01]  /*1a20*/  UIADD3 UR8, UPT, UPT, UR8, 0x26400, URZ ;  /* 0x0002640008087890 */ /* 0x000fe2000fffe0ff */
[----:B------:R1:W-:Y:S01]  /*1a30*/  UTMALDG.3D [UR32], [UR26], desc[UR18] ;  /* 0x000012201a0075b4 */ /* 0x0003e20008011000 */
[----:B------:R-:W-:Y:S01]  /*1a40*/  UMOV UR12, UR36 ;  /* 0x00000024000c7c82 */ /* 0x000fe20008000000 */
[----:B------:R-:W-:Y:S01]  /*1a50*/  UMOV UR9, UR33 ;  /* 0x0000002100097c82 */ /* 0x000fe20008000000 */
[----:B------:R-:W-:Y:S01]  /*1a60*/  UMOV UR10, UR34 ;  /* 0x00000022000a7c82 */ /* 0x000fe20008000000 */
[----:B------:R-:W-:Y:S01]  /*1a70*/  UIADD3 UR16, UPT, UPT, UR16, 0x1, URZ ;  /* 0x0000000110107890 */ /* 0x000fe2000fffe0ff */
[----:B------:R-:W-:Y:S01]  /*1a80*/  UMOV UR24, UR5 ;  /* 0x0000000500187c82 */ /* 0x000fe20008000000 */
[----:B------:R-:W-:Y:S02]  /*1a90*/  UMOV UR17, UR6 ;  /* 0x0000000600117c82 */ /* 0x000fe40008000000 */
[----:B------:R1:W-:Y:S01]  /*1aa0*/  UTMALDG.3D [UR8], [UR20], desc[UR18] ;  /* 0x00001208140075b4 */ /* 0x0003e20008011000 */
[----:B------:R-:W-:-:S09]  /*1ab0*/  UISETP.NE.AND UP0, UPT, UR16, UR5, UPT ;  /* 0x000000051000728c */ /* 0x000fd2000bf05270 */
[----:B------:R-:W-:Y:S05]  /*1ac0*/  BRA.U UP0, `(.L_x_26) ;  /* 0xfffffffd00607547 */ /* 0x000fea000b83ffff */
.L_x_21:
[----:B-1--4-:R-:W-:Y:S01]  /*1ad0*/  PLOP3.LUT P0, PT, PT, PT, UP3, 0x80, 0x8 ;  /* 0x000000000008781c */ /* 0x012fe20003f0f038 */
[----:B------:R-:W-:Y:S01]  /*1ae0*/  ULEA UR8, UR6, UR4, 0x3 ;  /* 0x0000000406087291 */ /* 0x000fe2000f8e18ff */
[----:B------:R-:W-:Y:S01]  /*1af0*/  SHF.L.U32 R2, R15, 0x1f, RZ ;  /* 0x0000001f0f027819 */ /* 0x000fe200000006ff */
[----:B------:R-:W-:-:S10]  /*1b00*/  UISETP.GT.AND UP0, UPT, UR15, UR14, UPT ;  /* 0x0000000e0f00728c */ /* 0x000fd4000bf04270 */
[----:B------:R-:W-:Y:S01]  /*1b10*/  @!P0 SYNCS.ARRIVE.TRANS64.A1T0 RZ, [UR4+0x128], RZ ;  /* 0x000128ffffff89a7 */ /* 0x000fe20008100004 */
[----:B------:R1:W4:Y:S01]  /*1b20*/  SYNCS.PHASECHK.TRANS64.TRYWAIT P0, [UR8+0x88], R2 ;  /* 0x00008802ff0075a7 */ /* 0x0003220008001108 */
[----:B------:R-:W-:Y:S05]  /*1b30*/  BRA.U !UP0, `(.L_x_27) ;  /* 0x0000000108ac7547 */ /* 0x000fea000b800000 */
[----:B------:R-:W-:Y:S01]  /*1b40*/  UIADD3 UR21, UPT, UPT, UR7, UR24, URZ ;  /* 0x0000001807157290 */ /* 0x000fe2000fffe0ff */
[----:B------:R-:W-:-:S11]  /*1b50*/  UMOV UR25, UR6 ;  /* 0x0000000600197c82 */ /* 0x000fd60008000000 */
.L_x_32:
[----:B-1----:R-:W-:Y:S01]  /*1b60*/  ULEA UR17, UR25, UR4, 0x3 ;  /* 0x0000000419117291 */ /* 0x002fe2000f8e18ff */
[----:B----4-:R-:W-:Y:S01]  /*1b70*/  @!P5 MOV R3, 0x3000 ;  /* 0x000030000003d802 */ /* 0x010fe20000000f00 */
[----:B----4-:R-:W-:Y:S10]  /*1b80*/  @P0 BRA `(.L_x_28) ;  /* 0x00000000000c0947 */ /* 0x010ff40003800000 */
[----:B------:R-:W-:-:S04]  /*1b90*/  SHF.L.U32 R4, R15, 0x1f, RZ ;  /* 0x0000001f0f047819 */ /* 0x000fc800000006ff */
[----:B------:R-:W4:Y:S02]  /*1ba0*/  SYNCS.PHASECHK.TRANS64.TRYWAIT P0, [UR17+0x88], R4 ;  /* 0x00008804ff0075a7 */ /* 0x000f240008001111 */
[----:B----4-:R-:W-:Y:S05]  /*1bb0*/  @!P0 BRA `(.L_x_29) ;  /* 0x000000b800a88947 */ /* 0x010fea0003800000 */
.L_x_28:
[----:B------:R4:W-:Y:S01]  /*1bc0*/  @!P5 SYNCS.ARRIVE.TRANS64 RZ, [UR17], R3 ;  /* 0x00000003ffffd9a7 */ /* 0x0009e20008000011 */
[----:B------:R-:W-:Y:S04]  /*1bd0*/  BSSY.RECONVERGENT B0, `(.L_x_30) ;  /* 0x0000003000007945 */ /* 0x000fe80003800200 */
[----:B------:R-:W-:Y:S05]  /*1be0*/  @P4 BRA `(.L_x_31) ;  /* 0x0000000000044947 */ /* 0x000fea0003800000 */
[----:B------:R-:W-:Y:S05]  /*1bf0*/  BPT.TRAP 0x1 ;  /* 0x000000040000795c */ /* 0x000fea0000300000 */
.L_x_31:
[----:B------:R-:W-:Y:S05]  /*1c00*/  BSYNC.RECONVERGENT B0 ;  /* 0x0000000000007941 */ /* 0x000fea0003800200 */
.L_x_30:
        /* <DEDUP_REMOVED lines=10> */
[----:B------:R-:W-:Y:S01]  /*1cb0*/  UIADD3 UR16, UPT, UPT, UR16, 0x4400, URZ ;  /* 0x0000440010107890 */ /* 0x000fe2000fffe0ff */
[----:B-1----:R-:W-:Y:S01]  /*1cc0*/  SHF.L.U32 R2, R15, 0x1f, RZ ;  /* 0x0000001f0f027819 */ /* 0x002fe200000006ff */
[----:B------:R-:W-:Y:S02]  /*1cd0*/  UIADD3.X UR31, UPT, UPT, URZ, UR23, URZ, UP1, !UPT ;  /* 0x00000017ff1f7290 */ /* 0x000fe40008ffe4ff */
[----:B------:R-:W-:Y:S01]  /*1ce0*/  UIADD3.X UR29, UPT, UPT, URZ, UR23, URZ, UP0, !UPT ;  /* 0x00000017ff1d7290 */ /* 0x000fe200087fe4ff */
[----:B------:R1:W1:Y:S01]  /*1cf0*/  SYNCS.PHASECHK.TRANS64.TRYWAIT P0, [UR8+0x88], R2 ;  /* 0x00008802ff0075a7 */ /* 0x0002620008001108 */
[----:B------:R-:W-:Y:S01]  /*1d00*/  ULEA UR8, UR25, UR4, 0xc ;  /* 0x0000000419087291 */ /* 0x000fe2000f8e60ff */
[----:B------:R-:W-:Y:S01]  /*1d10*/  UMOV UR26, 0x0 ;  /* 0x00000000001a7882 */ /* 0x000fe20000000000 */
[----:B------:R-:W-:-:S02]  /*1d20*/  UMOV UR27, 0x10000000 ;  /* 0x10000000001b7882 */ /* 0x000fc40000000000 */
[----:B------:R-:W-:Y:S01]  /*1d30*/  UIADD3 UR8, UPT, UPT, UR8, 0x26400, URZ ;  /* 0x0002640008087890 */ /* 0x000fe2000fffe0ff */
[----:B------:R-:W-:Y:S01]  /*1d40*/  UMOV UR19, UR35 ;  /* 0x0000002300137c82 */ /* 0x000fe20008000000 */
[----:B------:R-:W-:Y:S01]  /*1d50*/  UMOV UR20, UR36 ;  /* 0x0000002400147c82 */ /* 0x000fe20008000000 */
[----:B------:R-:W-:Y:S01]  /*1d60*/  UMOV UR12, UR36 ;  /* 0x00000024000c7c82 */ /* 0x000fe20008000000 */
[----:B------:R-:W-:Y:S01]  /*1d70*/  UMOV UR9, UR17 ;  /* 0x0000001100097c82 */ /* 0x000fe20008000000 */
[----:B------:R-:W-:Y:S01]  /*1d80*/  UMOV UR10, UR18 ;  /* 0x00000012000a7c82 */ /* 0x000fe20008000000 */
[----:B------:R1:W-:Y:S01]  /*1d90*/  UTMALDG.3D [UR16], [UR30], desc[UR26] ;  /* 0x00001a101e0075b4 */ /* 0x0003e20008011000 */
[----:B------:R-:W-:Y:S01]  /*1da0*/  UIADD3 UR24, UPT, UPT, UR24, 0x1, URZ ;  /* 0x0000000118187890 */ /* 0x000fe2000fffe0ff */
[----:B------:R-:W-:-:S03]  /*1db0*/  UMOV UR25, UR6 ;  /* 0x0000000600197c82 */ /* 0x000fc60008000000 */
[----:B------:R-:W-:Y:S01]  /*1dc0*/  UISETP.NE.AND UP0, UPT, UR24, UR21, UPT ;  /* 0x000000151800728c */ /* 0x000fe2000bf05270 */
[----:B------:R1:W-:Y:S08]  /*1dd0*/  UTMALDG.3D [UR8], [UR28], desc[UR26] ;  /* 0x00001a081c0075b4 */ /* 0x0003f00008011000 */
[----:B------:R-:W-:Y:S05]  /*1de0*/  BRA.U UP0, `(.L_x_32) ;  /* 0xfffffffd005c7547 */ /* 0x000fea000b83ffff */
.L_x_27:
[C---:B-1----:R-:W-:Y:S01]  /*1df0*/  LEA R2, R14.reuse, UR4, 0x3 ;  /* 0x000000040e027c11 */ /* 0x042fe2000f8e18ff */
[----:B------:R-:W-:Y:S01]  /*1e00*/  NOP ;  /* 0x0000000000007918 */ /* 0x000fe20000000000 */
[----:B----4-:R-:W-:Y:S02]  /*1e10*/  SHF.L.U32 R3, R13, 0x1f, RZ ;  /* 0x0000001f0d037819 */ /* 0x010fe400000006ff */
[----:B------:R-:W-:Y:S02]  /*1e20*/  LEA R4, R14, UR4, 0x4 ;  /* 0x000000040e047c11 */ /* 0x000fe4000f8e20ff */
[----:B------:R-:W1:Y:S02]  /*1e30*/  SYNCS.PHASECHK.TRANS64.TRYWAIT P0, [R2+URZ+0x130], R3 ;  /* 0x00013003020075a7 */ /* 0x000e6400080011ff */
[----:B-1----:R-:W-:Y:S05]  /*1e40*/  @!P0 BRA `(.L_x_33) ;  /* 0x000000b8001c8947 */ /* 0x002fea0003800000 */
.L_x_305:
[----:B------:R-:W4:Y:S01]  /*1e50*/  LDS.128 R4, [R4+0x1c0] ;  /* 0x0001c00004047984 */ /* 0x000f220000000c00 */
[----:B---3--:R-:W-:Y:S01]  /*1e60*/  ISETP.GE.AND P0, PT, R129, 0x1, PT ;  /* 0x000000018100780c */ /* 0x008fe20003f06270 */
[----:B-1----:R-:W-:Y:S01]  /*1e70*/  VIADD R2, R2, 0x140 ;  /* 0x0000014002027836 */ /* 0x002fe20000000000 */
[----:B------:R-:W-:Y:S01]  /*1e80*/  @!PT LDS RZ, [RZ] ;  /* 0x00000000fffff984 */ /* 0x000fe20000000800 */
[----:B------:R-:W-:Y:S01]  /*1e90*/  @!PT LDS RZ, [RZ] ;  /* 0x00000000fffff984 */ /* 0x000fe20000000800 */
[----:B------:R-:W-:Y:S01]  /*1ea0*/  @!PT LDS RZ, [RZ] ;  /* 0x00000000fffff984 */ /* 0x000fe20000000800 */
[----:B------:R-:W-:Y:S01]  /*1eb0*/  @!PT LDS RZ, [RZ] ;  /* 0x00000000fffff984 */ /* 0x000fe20000000800 */
[----:B------:R1:W-:Y:S06]  /*1ec0*/  MEMBAR.ALL.CTA ;  /* 0x0000000000007992 */ /* 0x0003ec0000008000 */
[----:B-1----:R-:W1:Y:S01]  /*1ed0*/  FENCE.VIEW.ASYNC.S ;  /* 0x00000000000073c6 */ /* 0x002e620000000000 */
[----:B------:R-:W-:-:S04]  /*1ee0*/  PRMT R2, RZ, 0x654, R2 ;  /* 0x00000654ff027816 */ /* 0x000fc80000000002 */
[----:B-1----:R1:W-:Y:S01]  /*1ef0*/  SYNCS.ARRIVE.TRANS64.RED.A1T0 RZ, [R2+URZ], RZ ;  /* 0x000000ff02ff79a7 */ /* 0x0023e200081004ff */
[----:B----4-:R-:W-:-:S13]  /*1f00*/  LOP3.LUT P2, RZ, R6, 0x1, RZ, 0xc0, !PT ;  /* 0x0000000106ff7812 */ /* 0x010fda000784c0ff */
[----:B------:R-:W-:Y:S01]  /*1f10*/  @P2 SHF.R.U32.HI R3, RZ, 0x10, R5 ;  /* 0x00000010ff032819 */ /* 0x000fe20000011605 */
[----:B------:R-:W-:Y:S01]  /*1f20*/  VOTEU.ANY UP0, P2 ;  /* 0x0000000000ff7886 */ /* 0x000fe20001000100 */
[----:B------:R-:W-:Y:S02]  /*1f30*/  @P2 MOV R10, R4 ;  /* 0x00000004000a2202 */ /* 0x000fe40000000f00 */
[----:B------:R-:W-:Y:S02]  /*1f40*/  @P2 R2UR.BROADCAST UR8, R3 ;  /* 0x00000000030822ca */ /* 0x000fe400008e0000 */
[----:B------:R-:W-:-:S11]  /*1f50*/  @P2 LOP3.LUT R9, R5, 0xffff, RZ, 0xc0, !PT ;  /* 0x0000ffff05092812 */ /* 0x000fd600078ec0ff */
[----:B------:R-:W-:Y:S01]  /*1f60*/  @UP0 UMOV UR36, UR8 ;  /* 0x0000000800240c82 */ /* 0x000fe20008000000 */
[----:B-1----:R-:W-:Y:S05]  /*1f70*/  @!P0 BRA `(.L_x_34) ;  /* 0x0000000000b88947 */ /* 0x002fea0003800000 */
[----:B------:R-:W2:Y:S01]  /*1f80*/  LDC.64 R4, c[0x0][0xb18] ;  /* 0x0002c600ff047b82 */ /* 0x000ea20000000a00 */
[----:B------:R-:W-:-:S07]  /*1f90*/  ISETP.NE.AND P3, PT, R129, 0x1, PT ;  /* 0x000000018100780c */ /* 0x000fce0003f65270 */
[----:B------:R-:W1:Y:S08]  /*1fa0*/  LDC.64 R6, c[0x0][0xb10] ;  /* 0x0002c400ff067b82 */ /* 0x000e700000000a00 */
[----:B------:R-:W3:Y:S08]  /*1fb0*/  LDC R16, c[0x0][0xb20] ;  /* 0x0002c800ff107b82 */ /* 0x000ef00000000800 */
[----:B------:R-:W4:Y:S01]  /*1fc0*/  LDC R17, c[0x0][0xb0c] ;  /* 0x0002c300ff117b82 */ /* 0x000f220000000800 */
[----:B--2---:R-:W-:Y:S01]  /*1fd0*/  IMAD.HI.U32 R19, R0, R5, RZ ;  /* 0x0000000500137227 */ /* 0x004fe200078e00ff */
[----:B------:R-:W-:-:S03]  /*1fe0*/  ISETP.NE.AND P0, PT, R4, 0x1, PT ;  /* 0x000000010400780c */ /* 0x000fc60003f05270 */
[----:B------:R-:W-:-:S03]  /*1ff0*/  IMAD.HI.U32 R5, R9, R5, RZ ;  /* 0x0000000509057227 */ /* 0x000fc600078e00ff */
[----:B------:R-:W2:Y:S01]  /*2000*/  LDC.64 R2, c[0x0][0xb28] ;  /* 0x0002ca00ff027b82 */ /* 0x000ea20000000a00 */
[----:B-1----:R-:W-:-:S04]  /*2010*/  IMAD.HI.U32 R20, R8, R6, RZ ;  /* 0x0000000608147227 */ /* 0x002fc800078e00ff */
[----:B------:R-:W-:Y:S01]  /*2020*/  IMAD.HI.U32 R21, R10, R6, RZ ;  /* 0x000000060a157227 */ /* 0x000fe200078e00ff */
[----:B------:R-:W-:Y:S02]  /*2030*/  SHF.R.U32.HI R20, RZ, R7, R20 ;  /* 0x00000007ff147219 */ /* 0x000fe40000011614 */
[-C--:B---3--:R-:W-:Y:S02]  /*2040*/  SHF.R.U32.HI R19, RZ, R16.reuse, R19 ;  /* 0x00000010ff137219 */ /* 0x088fe40000011613 */
[----:B------:R-:W-:Y:S02]  /*2050*/  SHF.R.U32.HI R5, RZ, R16, R5 ;  /* 0x00000010ff057219 */ /* 0x000fe40000011605 */
[----:B------:R-:W-:Y:S02]  /*2060*/  SEL R19, R0, R19, !P0 ;  /* 0x0000001300137207 */ /* 0x000fe40004000000 */
[----:B------:R-:W-:Y:S02]  /*2070*/  SHF.R.U32.HI R21, RZ, R7, R21 ;  /* 0x00000007ff157219 */ /* 0x000fe40000011615 */
[----:B----4-:R-:W-:-:S02]  /*2080*/  ISETP.NE.AND P1, PT, R17, 0x1, PT ;  /* 0x000000011100780c */ /* 0x010fc40003f25270 */
[----:B------:R-:W-:Y:S02]  /*2090*/  SEL R5, R9, R5, !P0 ;  /* 0x0000000509057207 */ /* 0x000fe40004000000 */
[----:B------:R-:W-:Y:S02]  /*20a0*/  SEL R20, R8, R20, !P1 ;  /* 0x0000001408147207 */ /* 0x000fe40004800000 */
[----:B------:R-:W-:Y:S01]  /*20b0*/  SEL R21, R10, R21, !P1 ;  /* 0x000000150a157207 */ /* 0x000fe20004800000 */
[----:B--2---:R-:W-:-:S04]  /*20c0*/  IMAD.HI.U32 R18, R19, R2, RZ ;  /* 0x0000000213127227 */ /* 0x004fc800078e00ff */
        /* <DEDUP_REMOVED lines=10> */
[----:B------:R-:W-:-:S04]  /*2170*/  @!P0 IMAD.HI.U32 R7, R21, R2, RZ ;  /* 0x0000000215078227 */ /* 0x000fc800078e00ff */
[----:B------:R-:W-:Y:S01]  /*2180*/  IMAD.MOV R2, RZ, RZ, -R6 ;  /* 0x000000ffff027224 */ /* 0x000fe200078e0a06 */
[----:B------:R-:W-:Y:S02]  /*2190*/  @!P0 SHF.R.U32.HI R3, RZ, R3, R7 ;  /* 0x00000003ff038219 */ /* 0x000fe40000011607 */
[----:B------:R-:W-:Y:S01]  /*21a0*/  IADD3 R7, PT, PT, -R5, RZ, RZ ;  /* 0x000000ff05077210 */ /* 0x000fe20007ffe1ff */
[----:B------:R-:W-:Y:S01]  /*21b0*/  IMAD R2, R129, R2, R5 ;  /* 0x0000000281027224 */ /* 0x000fe200078e0205 */
        /* <DEDUP_REMOVED lines=10> */
.L_x_34:
[----:B------:R-:W1:Y:S02]  /*2260*/  LDCU UR8, c[0x0][0xb30] ;  /* 0x00016600ff0877ac */ /* 0x000e640008000800 */
[----:B-1----:R-:W-:-:S09]  /*2270*/  UISETP.NE.AND UP0, UPT, UR8, 0x1, UPT ;  /* 0x000000010800788c */ /* 0x002fd2000bf05270 */
[----:B------:R-:W-:Y:S05]  /*2280*/  BRA.U UP0, `(.L_x_35) ;  /* 0x0000000100407547 */ /* 0x000fea000b800000 */
[----:B------:R-:W1:Y:S08]  /*2290*/  LDC.64 R4, c[0x0][0xb10] ;  /* 0x0002c400ff047b82 */ /* 0x000e700000000a00 */
[----:B------:R-:W3:Y:S08]  /*22a0*/  LDC.64 R2, c[0x0][0xb18] ;  /* 0x0002c600ff027b82 */ /* 0x000ef00000000a00 */
[----:B------:R-:W4:Y:S08]  /*22b0*/  LDC R6, c[0x0][0xb20] ;  /* 0x0002c800ff067b82 */ /* 0x000f300000000800 */
[----:B------:R-:W2:Y:S01]  /*22c0*/  LDC R7, c[0x0][0xb0c] ;  /* 0x0002c300ff077b82 */ /* 0x000ea20000000800 */
[----:B-1----:R-:W-:-:S05]  /*22d0*/  IMAD.HI.U32 R4, R10, R4, RZ ;  /* 0x000000040a047227 */ /* 0x002fca00078e00ff */
[----:B------:R-:W-:Y:S01]  /*22e0*/  SHF.R.U32.HI R4, RZ, R5, R4 ;  /* 0x00000005ff047219 */ /* 0x000fe20000011604 */
[----:B---3--:R-:W-:Y:S01]  /*22f0*/  IMAD.HI.U32 R3, R9, R3, RZ ;  /* 0x0000000309037227 */ /* 0x008fe200078e00ff */
[----:B------:R-:W-:-:S04]  /*2300*/  ISETP.NE.AND P0, PT, R2, 0x1, PT ;  /* 0x000000010200780c */ /* 0x000fc80003f05270 */
[----:B----4-:R-:W-:-:S04]  /*2310*/  SHF.R.U32.HI R3, RZ, R6, R3 ;  /* 0x00000006ff037219 */ /* 0x010fc80000011603 */
[----:B------:R-:W-:Y:S02]  /*2320*/  SEL R3, R9, R3, !P0 ;  /* 0x0000000309037207 */ /* 0x000fe40004000000 */
[----:B--2---:R-:W-:-:S04]  /*2330*/  ISETP.NE.AND P1, PT, R7, 0x1, PT ;  /* 0x000000010700780c */ /* 0x004fc80003f25270 */
[----:B------:R-:W-:-:S05]  /*2340*/  SEL R4, R10, R4, !P1 ;  /* 0x000000040a047207 */ /* 0x000fca0004800000 */
[----:B------:R-:W-:Y:S02]  /*2350*/  IMAD.IADD R5, R3, 0x1, -R4 ;  /* 0x0000000103057824 */ /* 0x000fe400078e0a04 */
[----:B------:R-:W-:Y:S02]  /*2360*/  IMAD.IADD R3, R4, 0x1, -R3 ;  /* 0x0000000104037824 */ /* 0x000fe400078e0a03 */
[----:B------:R-:W-:Y:S02]  /*2370*/  IMAD R10, R5, R7, R10 ;  /* 0x00000007050a7224 */ /* 0x000fe400078e020a */
[----:B------:R-:W-:-:S07]  /*2380*/  IMAD R9, R3, R2, R9 ;  /* 0x0000000203097224 */ /* 0x000fce00078e0209 */
.L_x_35:
[----:B------:R-:W-:Y:S01]  /*2390*/  VIADD R14, R14, 0x1 ;  /* 0x000000010e0e7836 */ /* 0x000fe20000000000 */
[----:B------:R-:W-:Y:S01]  /*23a0*/  UPLOP3.LUT UP3, UPT, UPT, UPT, UPT, 0x80, 0x8 ;  /* 0x000000000008789c */ /* 0x000fe20003f6f070 */
[----:B------:R-:W-:Y:S02]  /*23b0*/  IMAD.IADD R236, R10, 0x1, R234 ;  /* 0x000000010aec7824 */ /* 0x000fe400078e02ea */
[----:B------:R-:W-:Y:S01]  /*23c0*/  IMAD.IADD R235, R9, 0x1, R223 ;  /* 0x0000000109eb7824 */ /* 0x000fe200078e02df */
[----:B------:R-:W-:-:S04]  /*23d0*/  ISETP.NE.AND P0, PT, R14, 0x2, PT ;  /* 0x000000020e00780c */ /* 0x000fc80003f05270 */
[----:B------:R-:W-:Y:S02]  /*23e0*/  SEL R2, RZ, 0x1, P0 ;  /* 0x00000001ff027807 */ /* 0x000fe40000000000 */
[----:B------:R-:W-:Y:S02]  /*23f0*/  SEL R14, R14, RZ, P0 ;  /* 0x000000ff0e0e7207 */ /* 0x000fe40000000000 */
[----:B------:R-:W-:Y:S01]  /*2400*/  LOP3.LUT R13, R13, R2, RZ, 0x3c, !PT ;  /* 0x000000020d0d7212 */ /* 0x000fe200078e3cff */
[----:B------:R-:W-:Y:S06]  /*2410*/  @P2 BRA `(.L_x_36) ;  /* 0xfffffff000942947 */ /* 0x000fec000383ffff */
[----:B------:R-:W-:Y:S01]  /*2420*/  UIADD3 UR4, UPT, UPT, UR4, 0x88, URZ ;  /* 0x0000008804047890 */ /* 0x000fe2000fffe0ff */
[----:B------:R-:W-:-:S03]  /*2430*/  SHF.L.U32 R2, R15, 0x1f, RZ ;  /* 0x0000001f0f027819 */ /* 0x000fc600000006ff */
[----:B------:R-:W-:-:S09]  /*2440*/  ULEA UR5, UR6, UR4, 0x3 ;  /* 0x0000000406057291 */ /* 0x000fd2000f8e18ff */
[----:B------:R-:W1:Y:S02]  /*2450*/  SYNCS.PHASECHK.TRANS64.TRYWAIT P0, [UR5], R2 ;  /* 0x00000002ff0075a7 */ /* 0x000e640008001105 */
[----:B-1----:R-:W-:Y:S05]  /*2460*/  @!P0 BRA `(.L_x_37) ;  /* 0x000000b000a88947 */ /* 0x002fea0003800000 */
.L_x_307:
[----:B------:R-:W-:-:S04]  /*2470*/  UIADD3 UR6, UPT, UPT, UR6, 0x1, URZ ;  /* 0x0000000106067890 */ /* 0x000fc8000fffe0ff */
[----:B------:R-:W-:-:S04]  /*2480*/  UISETP.NE.AND UP0, UPT, UR6, 0x11, UPT ;  /* 0x000000110600788c */ /* 0x000fc8000bf05270 */
[----:B------:R-:W-:Y:S02]  /*2490*/  USEL UR7, URZ, 0x1, UP0 ;  /* 0x00000001ff077887 */ /* 0x000fe40008000000 */
[----:B------:R-:W-:-:S04]  /*24a0*/  USEL UR6, UR6, URZ, UP0 ;  /* 0x000000ff06067287 */ /* 0x000fc80008000000 */
[----:B------:R-:W-:Y:S01]  /*24b0*/  ULEA UR5, UR6, UR4, 0x3 ;  /* 0x0000000406057291 */ /* 0x000fe2000f8e18ff */
[----:B-1----:R-:W-:-:S04]  /*24c0*/  LOP3.LUT R2, R15, UR7, RZ, 0x3c, !PT ;  /* 0x000000070f027c12 */ /* 0x002fc8000f8e3cff */
[----:B------:R-:W-:-:S04]  /*24d0*/  SHF.L.U32 R3, R2, 0x1f, RZ ;  /* 0x0000001f02037819 */ /* 0x000fc800000006ff */
[----:B------:R-:W1:Y:S02]  /*24e0*/  SYNCS.PHASECHK.TRANS64.TRYWAIT P0, [UR5], R3 ;  /* 0x00000003ff0075a7 */ /* 0x000e640008001105 */
[----:B-1----:R-:W-:Y:S05]  /*24f0*/  @!P0 BRA `(.L_x_38) ;  /* 0x000000b0009c8947 */ /* 0x002fea0003800000 */
.L_x_309:
[----:B------:R-:W-:-:S04]  /*2500*/  UIADD3 UR6, UPT, UPT, UR6, 0x1, URZ ;  /* 0x0000000106067890 */ /* 0x000fc8000fffe0ff */
[----:B------:R-:W-:-:S04]  /*2510*/  UISETP.NE.AND UP0, UPT, UR6, 0x11, UPT ;  /* 0x000000110600788c */ /* 0x000fc8000bf05270 */
[----:B------:R-:W-:Y:S02]  /*2520*/  USEL UR7, URZ, 0x1, UP0 ;  /* 0x00000001ff077887 */ /* 0x000fe40008000000 */
[----:B------:R-:W-:-:S04]  /*2530*/  USEL UR6, UR6, URZ, UP0 ;  /* 0x000000ff06067287 */ /* 0x000fc80008000000 */
[----:B------:R-:W-:Y:S01]  /*2540*/  ULEA UR5, UR6, UR4, 0x3 ;  /* 0x0000000406057291 */ /* 0x000fe2000f8e18ff */
[----:B------:R-:W-:-:S04]  /*2550*/  LOP3.LUT R2, R2, UR7, RZ, 0x3c, !PT ;  /* 0x0000000702027c12 */ /* 0x000fc8000f8e3cff */
[----:B-1----:R-:W-:-:S04]  /*2560*/  SHF.L.U32 R3, R2, 0x1f, RZ ;  /* 0x0000001f02037819 */ /* 0x002fc800000006ff */
[----:B------:R-:W1:Y:S02]  /*2570*/  SYNCS.PHASECHK.TRANS64.TRYWAIT P0, [UR5], R3 ;  /* 0x00000003ff0075a7 */ /* 0x000e640008001105 */
[----:B-1----:R-:W-:Y:S05]  /*2580*/  @!P0 BRA `(.L_x_39) ;  /* 0x000000b000908947 */ /* 0x002fea0003800000 */
.L_x_311:
        /* <DEDUP_REMOVED lines=9> */
.L_x_313:
        /* <DEDUP_REMOVED lines=9> */
.L_x_315:
        /* <DEDUP_REMOVED lines=9> */
.L_x_317:
        /* <DEDUP_REMOVED lines=9> */
.L_x_319:
        /* <DEDUP_REMOVED lines=9> */
.L_x_321:
        /* <DEDUP_REMOVED lines=9> */
.L_x_323:
        /* <DEDUP_REMOVED lines=9> */
.L_x_325:
        /* <DEDUP_REMOVED lines=9> */
.L_x_327:
        /* <DEDUP_REMOVED lines=9> */
.L_x_329:
        /* <DEDUP_REMOVED lines=9> */
.L_x_331:
        /* <DEDUP_REMOVED lines=9> */
.L_x_333:
        /* <DEDUP_REMOVED lines=9> */
.L_x_335:
        /* <DEDUP_REMOVED lines=9> */
.L_x_337:
[----:B------:R-:W-:-:S04]  /*2ce0*/  UIADD3 UR6, UPT, UPT, UR6, 0x1, URZ ;  /* 0x0000000106067890 */ /* 0x000fc8000fffe0ff */
[----:B------:R-:W-:-:S04]  /*2cf0*/  UISETP.NE.AND UP0, UPT, UR6, 0x11, UPT ;  /* 0x000000110600788c */ /* 0x000fc8000bf05270 */
[----:B------:R-:W-:Y:S02]  /*2d00*/  USEL UR5, URZ, 0x1, UP0 ;  /* 0x00000001ff057887 */ /* 0x000fe40008000000 */
[----:B------:R-:W-:-:S04]  /*2d10*/  USEL UR6, UR6, URZ, UP0 ;  /* 0x000000ff06067287 */ /* 0x000fc80008000000 */
[----:B------:R-:W-:Y:S01]  /*2d20*/  ULEA UR6, UR6, UR4, 0x3 ;  /* 0x0000000406067291 */ /* 0x000fe2000f8e18ff */
[----:B------:R-:W-:-:S04]  /*2d30*/  LOP3.LUT R2, R2, UR5, RZ, 0x3c, !PT ;  /* 0x0000000502027c12 */ /* 0x000fc8000f8e3cff */
[----:B------:R-:W-:Y:S01]  /*2d40*/  SHF.L.U32 R2, R2, 0x1f, RZ ;  /* 0x0000001f02027819 */ /* 0x000fe200000006ff */
[----:B-12---:R-:W-:-:S07]  /*2d50*/  IMAD.U32 R0, RZ, RZ, UR6 ;  /* 0x00000006ff007e24 */ /* 0x006fce000f8e00ff */
.L_x_53:
[----:B-1----:R1:W2:Y:S02]  /*2d60*/  SYNCS.PHASECHK.TRANS64.TRYWAIT P0, [R0+URZ], R2 ;  /* 0x00000002000075a7 */ /* 0x0022a400080011ff */
[----:B--2---:R-:W-:Y:S05]  /*2d70*/  @!P0 NANOSLEEP.SYNCS 0x989680 ;  /* 0x009896800000895d */ /* 0x004fea0003900000 */
[----:B------:R-:W2:Y:S02]  /*2d80*/  @!P0 SYNCS.PHASECHK.TRANS64 P0, [R0+URZ], R2 ;  /* 0x00000002000085a7 */ /* 0x000ea400080010ff */
[----:B--2---:R-:W-:Y:S05]  /*2d90*/  @P0 EXIT ;  /* 0x000000000000094d */ /* 0x004fea0003800000 */
[----:B------:R-:W-:Y:S05]  /*2da0*/  BRA `(.L_x_53) ;  /* 0xfffffffc00ec7947 */ /* 0x000fea000383ffff */
.L_x_18:
[----:B------:R-:W-:-:S04]  /*2db0*/  UISETP.NE.AND UP0, UPT, UR37, URZ, UPT ;  /* 0x000000ff2500728c */ /* 0x000fc8000bf05270 */
[----:B------:R-:W-:-:S09]  /*2dc0*/  UISETP.NE.OR UP0, UPT, UR8, 0x1, UP0 ;  /* 0x000000010800788c */ /* 0x000fd20008705670 */
[----:B------:R-:W-:Y:S05]  /*2dd0*/  BRA.U UP0, `(.L_x_54) ;  /* 0x0000000500487547 */ /* 0x000fea000b800000 */
[----:B------:R-:W-:Y:S01]  /*2de0*/  ISETP.NE.AND P2, PT, R2, RZ, PT ;  /* 0x000000ff0200720c */ /* 0x000fe20003f45270 */
[----:B------:R-:W-:Y:S01]  /*2df0*/  IMAD.MOV.U32 R12, RZ, RZ, 0x1 ;  /* 0x00000001ff0c7424 */ /* 0x000fe200078e00ff */
[----:B------:R-:W-:Y:S02]  /*2e00*/  CS2R R10, SRZ ;  /* 0x00000000000a7805 */ /* 0x000fe4000001ff00 */
[----:B------:R-:W-:Y:S01]  /*2e10*/  CS2R R8, SRZ ;  /* 0x0000000000087805 */ /* 0x000fe2000001ff00 */
[----:B------:R-:W-:Y:S01]  /*2e20*/  UMOV UR4, 0x400 ;  /* 0x0000040000047882 */ /* 0x000fe20000000000 */
[----:B------:R-:W-:Y:S01]  /*2e30*/  UMOV UR6, URZ ;  /* 0x000000ff00067c82 */ /* 0x000fe20008000000 */
[----:B------:R-:W-:-:S12]  /*2e40*/  ULEA UR37, UR37, UR4, 0x18 ;  /* 0x0000000425257291 */ /* 0x000fd8000f8ec0ff */
.L_x_58:
[----:B------:R-:W-:Y:S02]  /*2e50*/  LEA R0, R8, UR37, 0x3 ;  /* 0x0000002508007c11 */ /* 0x000fe4000f8e18ff */
[----:B------:R-:W-:-:S03]  /*2e60*/  SHF.L.U32 R4, R9, 0x1f, RZ ;  /* 0x0000001f09047819 */ /* 0x000fc600000006ff */
[----:B------:R-:W-:Y:S01]  /*2e70*/  VIADD R5, R0, 0x1a0 ;  /* 0x000001a000057836 */ /* 0x000fe20000000000 */
[----:B------:R-:W1:Y:S02]  /*2e80*/  SYNCS.PHASECHK.TRANS64.TRYWAIT P0, [R0+URZ+0x190], R4 ;  /* 0x00019004000075a7 */ /* 0x000e6400080011ff */
[----:B-1----:R-:W-:Y:S05]  /*2e90*/  @!P0 BRA `(.L_x_55) ;  /* 0x000000ac009c8947 */ /* 0x002fea0003800000 */
.L_x_338:
[----:B------:R-:W-:Y:S01]  /*2ea0*/  ULEA UR5, UR6, UR37, 0x3 ;  /* 0x0000002506057291 */ /* 0x000fe2000f8e18ff */
[----:B-1----:R-:W-:Y:S01]  /*2eb0*/  PRMT R0, RZ, 0x654, R5 ;  /* 0x00000654ff007816 */ /* 0x002fe20000000005 */
[----:B------:R-:W-:Y:S01]  /*2ec0*/  @!P2 IMAD.MOV.U32 R4, RZ, RZ, 0x10 ;  /* 0x00000010ff04a424 */ /* 0x000fe200078e00ff */
[----:B------:R-:W-:Y:S01]  /*2ed0*/  SHF.L.U32 R5, R12, 0x1f, RZ ;  /* 0x0000001f0c057819 */ /* 0x000fe200000006ff */
[----:B------:R-:W-:Y:S01]  /*2ee0*/  UIADD3 UR4, UPT, UPT, UR5, 0x130, URZ ;  /* 0x0000013005047890 */ /* 0x000fe2000fffe0ff */
[----:B------:R1:W-:Y:S05]  /*2ef0*/  SYNCS.ARRIVE.TRANS64.RED.A1T0 RZ, [R0+URZ], RZ ;  /* 0x000000ff00ff79a7 */ /* 0x0003ea00081004ff */
[----:B------:R-:W-:Y:S01]  /*2f00*/  IMAD.U32 R6, RZ, RZ, UR4 ;  /* 0x00000004ff067e24 */ /* 0x000fe2000f8e00ff */
[----:B------:R-:W2:Y:S04]  /*2f10*/  SYNCS.PHASECHK.TRANS64.TRYWAIT P0, [UR5+0x140], R5 ;  /* 0x00014005ff0075a7 */ /* 0x000ea80008001105 */
[----:B------:R-:W-:Y:S01]  /*2f20*/  PRMT R6, R2, 0x654, R6 ;  /* 0x0000065402067816 */ /* 0x000fe20000000006 */
[----:B-12---:R-:W-:Y:S06]  /*2f30*/  @!P0 BRA `(.L_x_56) ;  /* 0x000000ac00888947 */ /* 0x006fec0003800000 */
.L_x_340:
[----:B------:R-:W-:Y:S01]  /*2f40*/  ULEA UR4, UR6, UR37, 0x4 ;  /* 0x0000002506047291 */ /* 0x000fe2000f8e20ff */
[----:B------:R-:W-:Y:S01]  /*2f50*/  SEL R3, R6, R3, !P2 ;  /* 0x0000000306037207 */ /* 0x000fe20005000000 */
[----:B------:R-:W-:Y:S01]  /*2f60*/  UIADD3 UR5, UPT, UPT, UR5, 0x130, URZ ;  /* 0x0000013005057890 */ /* 0x000fe2000fffe0ff */
[----:B-1----:R-:W-:Y:S01]  /*2f70*/  LEA R0, R11, UR37, 0x3 ;  /* 0x000000250b007c11 */ /* 0x002fe2000f8e18ff */
[----:B------:R-:W-:Y:S01]  /*2f80*/  UIADD3 UR4, UPT, UPT, UR4, 0x1c0, URZ ;  /* 0x000001c004047890 */ /* 0x000fe2000fffe0ff */
[----:B------:R1:W-:Y:S01]  /*2f90*/  @!P2 SYNCS.ARRIVE.TRANS64.RED RZ, [R3+URZ], R4 ;  /* 0x0000000403ffa9a7 */ /* 0x0003e200080004ff */
[----:B------:R-:W-:Y:S01]  /*2fa0*/  UIADD3 UR6, UPT, UPT, UR6, 0x1, URZ ;  /* 0x0000000106067890 */ /* 0x000fe2000fffe0ff */
[----:B------:R-:W-:-:S03]  /*2fb0*/  VIADD R8, R8, 0x1 ;  /* 0x0000000108087836 */ /* 0x000fc60000000000 */
[----:B------:R-:W-:Y:S02]  /*2fc0*/  UISETP.NE.AND UP0, UPT, UR6, 0x2, UPT ;  /* 0x000000020600788c */ /* 0x000fe4000bf05270 */
[----:B------:R-:W-:Y:S01]  /*2fd0*/  ISETP.NE.AND P0, PT, R8, 0x2, PT ;  /* 0x000000020800780c */ /* 0x000fe20003f05270 */
[----:B------:R-:W-:Y:S06]  /*2fe0*/  UGETNEXTWORKID.BROADCAST [UR4], [UR5] ;  /* 0x00000000040073ca */ /* 0x000fec0008000100 */
[----:B------:R-:W-:Y:S02]  /*2ff0*/  USEL UR4, URZ, 0x1, UP0 ;  /* 0x00000001ff047887 */ /* 0x000fe40008000000 */
[----:B------:R-:W-:-:S04]  /*3000*/  USEL UR6, UR6, URZ, UP0 ;  /* 0x000000ff06067287 */ /* 0x000fc80008000000 */
[----:B------:R-:W-:Y:S02]  /*3010*/  LOP3.LUT R12, R12, UR4, RZ, 0x3c, !PT ;  /* 0x000000040c0c7c12 */ /* 0x000fe4000f8e3cff */
[----:B-1----:R-:W-:-:S04]  /*3020*/  SHF.L.U32 R4, R10, 0x1f, RZ ;  /* 0x0000001f0a047819 */ /* 0x002fc800000006ff */
[----:B------:R-:W1:Y:S02]  /*3030*/  SYNCS.PHASECHK.TRANS64.TRYWAIT P1, [R0+URZ+0x130], R4 ;  /* 0x00013004000075a7 */ /* 0x000e6400080211ff */
[----:B-1----:R-:W-:Y:S05]  /*3040*/  @!P1 BRA `(.L_x_57) ;  /* 0x000000ac005c9947 */ /* 0x002fea0003800000 */
.L_x_341:
[C---:B-1----:R-:W-:Y:S01]  /*3050*/  LEA R4, R11.reuse, UR37, 0x4 ;  /* 0x000000250b047c11 */ /* 0x042fe2000f8e20ff */
[----:B------:R-:W-:Y:S01]  /*3060*/  VIADD R0, R0, 0x140 ;  /* 0x0000014000007836 */ /* 0x000fe20000000000 */
[----:B------:R-:W-:Y:S01]  /*3070*/  SEL R8, R8, RZ, P0 ;  /* 0x000000ff08087207 */ /* 0x000fe20000000000 */
[----:B------:R-:W-:-:S03]  /*3080*/  VIADD R11, R11, 0x1 ;  /* 0x000000010b0b7836 */ /* 0x000fc60000000000 */
[----:B------:R-:W1:Y:S01]  /*3090*/  LDS.128 R4, [R4+0x1c0] ;  /* 0x0001c00004047984 */ /* 0x000e620000000c00 */
[----:B------:R-:W-:Y:S02]  /*30a0*/  PRMT R0, RZ, 0x654, R0 ;  /* 0x00000654ff007816 */ /* 0x000fe40000000000 */
[C---:B------:R-:W-:Y:S01]  /*30b0*/  ISETP.NE.AND P1, PT, R11.reuse, 0x2, PT ;  /* 0x000000020b00780c */ /* 0x040fe20003f25270 */
[----:B------:R-:W-:Y:S01]  /*30c0*/  @!PT LDS RZ, [RZ] ;  /* 0x00000000fffff984 */ /* 0x000fe20000000800 */
[----:B------:R-:W-:Y:S01]  /*30d0*/  @!PT LDS RZ, [RZ] ;  /* 0x00000000fffff984 */ /* 0x000fe20000000800 */
[----:B------:R-:W-:Y:S01]  /*30e0*/  @!PT LDS RZ, [RZ] ;  /* 0x00000000fffff984 */ /* 0x000fe20000000800 */
[----:B------:R-:W-:Y:S01]  /*30f0*/  @!PT LDS RZ, [RZ] ;  /* 0x00000000fffff984 */ /* 0x000fe20000000800 */
[----:B------:R2:W-:Y:S06]  /*3100*/  MEMBAR.ALL.CTA ;  /* 0x0000000000007992 */ /* 0x0005ec0000008000 */
[----:B--2---:R-:W2:Y:S01]  /*3110*/  FENCE.VIEW.ASYNC.S ;  /* 0x00000000000073c6 */ /* 0x004ea20000000000 */
[----:B------:R-:W-:Y:S01]  /*3120*/  SEL R11, R11, RZ, P1 ;  /* 0x000000ff0b0b7207 */ /* 0x000fe20000800000 */
[----:B--2---:R2:W-:Y:S01]  /*3130*/  SYNCS.ARRIVE.TRANS64.RED.A1T0 RZ, [R0+URZ], RZ ;  /* 0x000000ff00ff79a7 */ /* 0x0045e200081004ff */
[----:B-1----:R-:W-:-:S02]  /*3140*/  LOP3.LUT P3, RZ, R6, 0x1, RZ, 0xc0, !PT ;  /* 0x0000000106ff7812 */ /* 0x002fc4000786c0ff */
[----:B------:R-:W-:-:S04]  /*3150*/  SEL R4, RZ, 0x1, P1 ;  /* 0x00000001ff047807 */ /* 0x000fc80000800000 */
[----:B------:R-:W-:Y:S02]  /*3160*/  LOP3.LUT R10, R10, R4, RZ, 0x3c, !PT ;  /* 0x000000040a0a7212 */ /* 0x000fe400078e3cff */
[----:B--2---:R-:W-:-:S04]  /*3170*/  SEL R0, RZ, 0x1, P0 ;  /* 0x00000001ff007807 */ /* 0x004fc80000000000 */
[----:B------:R-:W-:Y:S01]  /*3180*/  LOP3.LUT R9, R9, R0, RZ, 0x3c, !PT ;  /* 0x0000000009097212 */ /* 0x000fe200078e3cff */
[----:B------:R-:W-:Y:S06]  /*3190*/  @P3 BRA `(.L_x_58) ;  /* 0xfffffffc002c3947 */ /* 0x000fec000383ffff */
[----:B------:R-:W-:Y:S01]  /*31a0*/  ULEA UR5, UR6, UR37, 0x3 ;  /* 0x0000002506057291 */ /* 0x000fe2000f8e18ff */
[----:B------:R-:W-:-:S08]  /*31b0*/  SHF.L.U32 R2, R12, 0x1f, RZ ;  /* 0x0000001f0c027819 */ /* 0x000fd000000006ff */
[----:B------:R-:W1:Y:S02]  /*31c0*/  SYNCS.PHASECHK.TRANS64 P0, [UR5+0x140], R2 ;  /* 0x00014002ff0075a7 */ /* 0x000e640008001005 */
[----:B-1----:R-:W-:Y:S05]  /*31d0*/  @P0 BRA `(.L_x_59) ;  /* 0x0000000000080947 */ /* 0x002fea0003800000 */
[----:B------:R-:W1:Y:S02]  /*31e0*/  SYNCS.PHASECHK.TRANS64.TRYWAIT P0, [UR5+0x140], R2 ;  /* 0x00014002ff0075a7 */ /* 0x000e640008001105 */
[----:B-1----:R-:W-:Y:S05]  /*31f0*/  @!P0 BRA `(.L_x_60) ;  /* 0x000000ac00048947 */ /* 0x002fea0003800000 */
.L_x_59:
[----:B------:R-:W-:-:S04]  /*3200*/  UIADD3 UR4, UPT, UPT, UR6, 0x1, URZ ;  /* 0x0000000106047890 */ /* 0x000fc8000fffe0ff */
[----:B------:R-:W-:-:S04]  /*3210*/  UISETP.NE.AND UP0, UPT, UR4, 0x2, UPT ;  /* 0x000000020400788c */ /* 0x000fc8000bf05270 */
[----:B------:R-:W-:Y:S02]  /*3220*/  USEL UR7, URZ, 0x1, UP0 ;  /* 0x00000001ff077887 */ /* 0x000fe40008000000 */
[----:B------:R-:W-:-:S04]  /*3230*/  USEL UR4, UR4, URZ, UP0 ;  /* 0x000000ff04047287 */ /* 0x000fc80008000000 */
[----:B------:R-:W-:Y:S01]  /*3240*/  ULEA UR4, UR4, UR37, 0x3 ;  /* 0x0000002504047291 */ /* 0x000fe2000f8e18ff */
[----:B-1----:R-:W-:-:S04]  /*3250*/  LOP3.LUT R2, R12, UR7, RZ, 0x3c, !PT ;  /* 0x000000070c027c12 */ /* 0x002fc8000f8e3cff */
[----:B------:R-:W-:-:S04]  /*3260*/  SHF.L.U32 R0, R2, 0x1f, RZ ;  /* 0x0000001f02007819 */ /* 0x000fc800000006ff */
[----:B------:R-:W1:Y:S02]  /*3270*/  SYNCS.PHASECHK.TRANS64 P0, [UR4+0x140], R0 ;  /* 0x00014000ff0075a7 */ /* 0x000e640008001004 */
[----:B-1----:R-:W-:Y:S05]  /*3280*/  @P0 EXIT ;  /* 0x000000000000094d */ /* 0x002fea0003800000 */
[----:B------:R-:W-:Y:S02]  /*3290*/  SHF.L.U32 R2, R2, 0x1f, RZ ;  /* 0x0000001f02027819 */ /* 0x000fe400000006ff */
[----:B------:R-:W-:-:S07]  /*32a0*/  MOV R0, UR4 ;  /* 0x0000000400007c02 */ /* 0x000fce0008000f00 */
.L_x_61:
[----:B-1----:R1:W2:Y:S02]  /*32b0*/  SYNCS.PHASECHK.TRANS64.TRYWAIT P0, [R0+URZ+0x140], R2 ;  /* 0x00014002000075a7 */ /* 0x0022a400080011ff */
[----:B--2---:R-:W-:Y:S05]  /*32c0*/  @!P0 NANOSLEEP.SYNCS 0x989680 ;  /* 0x009896800000895d */ /* 0x004fea0003900000 */
[----:B------:R-:W2:Y:S02]  /*32d0*/  @!P0 SYNCS.PHASECHK.TRANS64 P0, [R0+URZ+0x140], R2 ;  /* 0x00014002000085a7 */ /* 0x000ea400080010ff */
[----:B--2---:R-:W-:Y:S05]  /*32e0*/  @P0 EXIT ;  /* 0x000000000000094d */ /* 0x004fea0003800000 */
[----:B------:R-:W-:Y:S05]  /*32f0*/  BRA `(.L_x_61) ;  /* 0xfffffffc00ec7947 */ /* 0x000fea000383ffff */
.L_x_54:
[----:B------:R-:W-:-:S09]  /*3300*/  UISETP.NE.AND UP0, UPT, UR8, URZ, UPT ;  /* 0x000000ff0800728c */ /* 0x000fd2000bf05270 */
[----:B------:R-:W-:Y:S05]  /*3310*/  BRA.U UP0, `(.L_x_62) ;  /* 0x0000000d007c7547 */ /* 0x000fea000b800000 */
[----:B------:R-:W-:Y:S01]  /*3320*/  UMOV UR4, 0x40 ;  /* 0x0000004000047882 */ /* 0x000fe20000000000 */
[----:B------:R-:W-:Y:S01]  /*3330*/  NOP ;  /* 0x0000000000007918 */ /* 0x000fe20000000000 */
[----:B------:R-:W-:Y:S01]  /*3340*/  ULEA UR4, UR37, UR4, 0x18 ;  /* 0x0000000425047291 */ /* 0x000fe2000f8ec0ff */
[----:B------:R-:W-:Y:S02]  /*3350*/  UMOV UR5, 0x400 ;  /* 0x0000040000057882 */ /* 0x000fe40000000000 */
[----:B------:R-:W-:-:S06]  /*3360*/  ULEA UR37, UR37, UR5, 0x18 ;  /* 0x0000000525257291 */ /* 0x000fcc000f8ec0ff */
[----:B------:R-:W1:Y:S02]  /*3370*/  LDS.U8 R0, [UR4+0x1c] ;  /* 0x00001c04ff007984 */ /* 0x000e640008000000 */
[----:B-1----:R-:W-:-:S13]  /*3380*/  ISETP.NE.AND P0, PT, R0, RZ, PT ;  /* 0x000000ff0000720c */ /* 0x002fda0003f05270 */
[----:B------:R-:W-:Y:S05]  /*3390*/  @P0 BRA `(.L_x_63) ;  /* 0x0000000000580947 */ /* 0x000fea0003800000 */
[----:B------:R-:W-:-:S13]  /*33a0*/  ELECT P0, URZ, PT ;  /* 0x0000000000ff782f */ /* 0x000fda0003800000 */
[----:B------:R-:W-:Y:S05]  /*33b0*/  @!P0 BRA `(.L_x_64) ;  /* 0x0000000000608947 */ /* 0x000fea0003800000 */
[----:B------:R-:W-:Y:S01]  /*33c0*/  UMOV UR5, 0x10 ;  /* 0x0000001000057882 */ /* 0x000fe20000000000 */
[----:B------:R-:W-:Y:S01]  /*33d0*/  HFMA2 R0, -RZ, RZ, 0, 5.9604644775390625e-08 ;  /* 0x00000001ff007431 */ /* 0x000fe200000001ff */
[----:B------:R-:W-:-:S03]  /*33e0*/  MOV R2, 0xffff ;  /* 0x0000ffff00027802 */ /* 0x000fc60000000f00 */
[----:B------:R-:W-:Y:S04]  /*33f0*/  DEPBAR.LE SB1, 0x36 ;  /* 0x00009d800000791a */ /* 0x000fe80000000000 */
[----:B------:R-:W1:Y:S02]  /*3400*/  UTCATOMSWS.FIND_AND_SET.ALIGN UP0, UR5, UR5 ;  /* 0x00000005000575e3 */ /* 0x000e640008000800 */
[----:B-1----:R-:W-:Y:S01]  /*3410*/  MOV R3, UR5 ;  /* 0x0000000500037c02 */ /* 0x002fe20008000f00 */
[----:B------:R-:W-:Y:S06]  /*3420*/  BRA.U UP0, `(.L_x_65) ;  /* 0x0000000100187547 */ /* 0x000fec000b800000 */
.L_x_66:
[----:B------:R-:W-:Y:S05]  /*3430*/  NANOSLEEP 0x64 ;  /* 0x000000640000795d */ /* 0x000fea0003800000 */
[----:B------:R-:W-:-:S05]  /*3440*/  UMOV UR5, 0x10 ;  /* 0x0000001000057882 */ /* 0x000fca0000000000 */
[----:B------:R-:W-:Y:S04]  /*3450*/  DEPBAR.LE SB1, 0x36 ;  /* 0x00009d800000791a */ /* 0x000fe80000000000 */
[----:B------:R-:W1:Y:S02]  /*3460*/  UTCATOMSWS.FIND_AND_SET.ALIGN UP0, UR5, UR5 ;  /* 0x00000005000575e3 */ /* 0x000e640008000800 */
[----:B-1----:R-:W-:Y:S01]  /*3470*/  MOV R3, UR5 ;  /* 0x0000000500037c02 */ /* 0x002fe20008000f00 */
[----:B------:R-:W-:Y:S05]  /*3480*/  BRA.U !UP0, `(.L_x_66) ;  /* 0xfffffffd08e87547 */ /* 0x000fea000b83ffff */
.L_x_65:
[-C--:B------:R-:W-:Y:S02]  /*3490*/  SHF.L.U32 R2, R2, R3.reuse, RZ ;  /* 0x0000000302027219 */ /* 0x080fe400000006ff */
[----:B------:R-:W-:Y:S01]  /*34a0*/  SHF.L.U32 R0, R0, R3, RZ ;  /* 0x0000000300007219 */ /* 0x000fe200000006ff */
[----:B------:R-:W-:Y:S02]  /*34b0*/  IMAD.SHL.U32 R3, R3, 0x20, RZ ;  /* 0x0000002003037824 */ /* 0x000fe400078e00ff */
[----:B------:R1:W-:Y:S04]  /*34c0*/  ATOMS.OR RZ, [UR4+0x14], R2 ;  /* 0x00001402ffff798c */ /* 0x0003e8000b000004 */
[----:B------:R1:W-:Y:S04]  /*34d0*/  ATOMS.OR RZ, [UR4+0x18], R0 ;  /* 0x00001800ffff798c */ /* 0x0003e8000b000004 */
[----:B------:R1:W-:Y:S01]  /*34e0*/  STS [UR37+0x1e0], R3 ;  /* 0x0001e003ff007988 */ /* 0x0003e20008000825 */
[----:B------:R-:W-:Y:S05]  /*34f0*/  BRA `(.L_x_64) ;  /* 0x0000000000107947 */ /* 0x000fea0003800000 */
.L_x_63:
[----:B------:R-:W-:Y:S02]  /*3500*/  MOV R0, 0xffffffff ;  /* 0xffffffff00007802 */ /* 0x000fe40000000f00 */
[----:B------:R-:W-:-:S03]  /*3510*/  MOV R2, 0x3540 ;  /* 0x0000354000027802 */ /* 0x000fc60000000f00 */
[----:B------:R1:W-:Y:S04]  /*3520*/  STS [UR37+0x1e0], R0 ;  /* 0x0001e000ff007988 */ /* 0x0003e80008000825 */
[----:B-1-3-5:R-:W-:Y:S05]  /*3530*/  CALL.REL.NOINC `($__internal_1_$__cuda_sm10x_tcgen05_guardrail_trap_phase_invalid_during_alloc) ;  /* 0x000000ac00807944 */ /* 0x02afea0003c00000 */
.L_x_64:
[----:B------:R-:W-:Y:S05]  /*3540*/  WARPSYNC.ALL ;  /* 0x0000000000007948 */ /* 0x000fea0003800000 */
[----:B------:R-:W2:Y:S01]  /*3550*/  S2UR UR6, SR_CgaCtaId ;  /* 0x00000000000679c3 */ /* 0x000ea20000008800 */
[----:B------:R-:W-:Y:S01]  /*3560*/  UMOV UR4, 0x400 ;  /* 0x0000040000047882 */ /* 0x000fe20000000000 */
[----:B------:R-:W-:-:S06]  /*3570*/  NOP ;  /* 0x0000000000007918 */ /* 0x000fcc0000000000 */
[----:B------:R-:W-:Y:S06]  /*3580*/  BAR.ARV 0x6, 0xa0 ;  /* 0x0182800000007b1d */ /* 0x000fec0000002000 */
[----:B------:R-:W4:Y:S01]  /*3590*/  LDCU UR7, c[0x0][0x38c] ;  /* 0x00007180ff0777ac */ /* 0x000f220008000800 */
[----:B------:R-:W-:Y:S01]  /*35a0*/  IMAD.MOV.U32 R11, RZ, RZ, 0x1 ;  /* 0x00000001ff0b7424 */ /* 0x000fe200078e00ff */
[----:B------:R-:W-:Y:S01]  /*35b0*/  CS2R R8, SRZ ;  /* 0x0000000000087805 */ /* 0x000fe2000001ff00 */
[----:B------:R-:W-:Y:S01]  /*35c0*/  IMAD.MOV.U32 R10, RZ, RZ, RZ ;  /* 0x000000ffff0a7224 */ /* 0x000fe200078e00ff */
[----:B------:R-:W-:Y:S01]  /*35d0*/  UMOV UR18, URZ ;  /* 0x000000ff00127c82 */ /* 0x000fe20008000000 */
[----:B------:R-:W-:Y:S01]  /*35e0*/  UMOV UR17, URZ ;  /* 0x000000ff00117c82 */ /* 0x000fe20008000000 */
[----:B------:R-:W-:Y:S01]  /*35f0*/  UMOV UR22, 0x0 ;  /* 0x0000000000167882 */ /* 0x000fe20000000000 */
[----:B------:R-:W-:Y:S01]  /*3600*/  UMOV UR23, 0x8100010 ;  /* 0x0810001000177882 */ /* 0x000fe20000000000 */
[----:B------:R-:W-:Y:S01]  /*3610*/  UMOV UR20, 0x0 ;  /* 0x0000000000147882 */ /* 0x000fe20000000000 */
[----:B------:R-:W-:Y:S01]  /*3620*/  UMOV UR21, 0x8100010 ;  /* 0x0810001000157882 */ /* 0x000fe20000000000 */
[----:B--2---:R-:W-:Y:S01]  /*3630*/  ULEA UR6, UR6, UR4, 0x18 ;  /* 0x0000000406067291 */ /* 0x004fe2000f8ec0ff */
[----:B------:R-:W2:Y:S03]  /*3640*/  LDCU UR4, c[0x0][0x38c] ;  /* 0x00007180ff0477ac */ /* 0x000ea60008000800 */
[----:B------:R-:W-:-:S02]  /*3650*/  UIADD3 UR11, UPT, UPT, UR6, 0x4400, URZ ;  /* 0x00004400060b7890 */ /* 0x000fc4000fffe0ff */
[----:B----4-:R-:W-:-:S03]  /*3660*/  UIADD3 UR7, UPT, UPT, UR7, 0x3f, URZ ;  /* 0x0000003f07077890 */ /* 0x010fc6000fffe0ff */
[----:B-1----:R-:W1:Y:S01]  /*3670*/  LDS R0, [UR6+0x1e0] ;  /* 0x0001e006ff007984 */ /* 0x002e620008000800 */
[----:B------:R-:W-:Y:S02]  /*3680*/  UIADD3 UR12, UPT, UPT, UR6, 0x26400, URZ ;  /* 0x00026400060c7890 */ /* 0x000fe4000fffe0ff */
[----:B------:R-:W-:Y:S02]  /*3690*/  USHF.R.S32.HI UR5, URZ, 0x1f, UR7 ;  /* 0x0000001fff057899 */ /* 0x000fe40008011407 */
[----:B------:R-:W-:Y:S02]  /*36a0*/  USHF.R.U32.HI UR11, URZ, 0x4, UR11 ;  /* 0x00000004ff0b7899 */ /* 0x000fe4000801160b */
[----:B------:R-:W-:Y:S02]  /*36b0*/  ULEA.HI UR5, UR5, UR7, URZ, 0x6 ;  /* 0x0000000705057291 */ /* 0x000fe4000f8f30ff */
[----:B------:R-:W-:Y:S02]  /*36c0*/  USHF.R.U32.HI UR12, URZ, 0x4, UR12 ;  /* 0x00000004ff0c7899 */ /* 0x000fe4000801160c */
[----:B------:R-:W-:-:S02]  /*36d0*/  USHF.R.S32.HI UR5, URZ, 0x6, UR5 ;  /* 0x00000006ff057899 */ /* 0x000fc40008011405 */
[----:B------:R-:W-:Y:S02]  /*36e0*/  ULOP3.LUT UR11, UR11, 0x3fff, URZ, 0xc0, !UPT ;  /* 0x00003fff0b0b7892 */ /* 0x000fe4000f8ec0ff */
[----:B------:R-:W-:Y:S02]  /*36f0*/  UISETP.LT.AND UP0, UPT, UR5, 0x1, UPT ;  /* 0x000000010500788c */ /* 0x000fe4000bf01270 */
[----:B------:R-:W-:Y:S02]  /*3700*/  ULOP3.LUT UR12, UR12, 0x3fff, URZ, 0xc0, !UPT ;  /* 0x00003fff0c0c7892 */ /* 0x000fe4000f8ec0ff */
[----:B------:R-:W-:Y:S02]  /*3710*/  USEL UR10, UR5, 0x1, !UP0 ;  /* 0x00000001050a7887 */ /* 0x000fe4000c000000 */
[----:B------:R-:W-:Y:S02]  /*3720*/  ULOP3.LUT UR11, UR11, 0x10000, URZ, 0xfc, !UPT ;  /* 0x000100000b0b7892 */ /* 0x000fe4000f8efcff */
[----:B------:R-:W-:-:S02]  /*3730*/  ULOP3.LUT UR12, UR12, 0x10000, URZ, 0xfc, !UPT ;  /* 0x000100000c0c7892 */ /* 0x000fc4000f8efcff */
[----:B------:R-:W-:Y:S02]  /*3740*/  UIADD3 UR10, UPT, UPT, -UR10, URZ, URZ ;  /* 0x000000ff0a0a7290 */ /* 0x000fe4000fffe1ff */
[----:B--2---:R-:W-:Y:S01]  /*3750*/  UISETP.GE.AND UP3, UPT, UR4, 0x1, UPT ;  /* 0x000000010400788c */ /* 0x004fe2000bf66270 */
[----:B-1----:R-:W-:-:S15]  /*3760*/  R2UR UR19, R0 ;  /* 0x00000000001372ca */ /* 0x002fde00000e0000 */
.L_x_73:
[----:B------:R-:W-:Y:S02]  /*3770*/  LEA R0, R10, UR6, 0x3 ;  /* 0x000000060a007c11 */ /* 0x000fe4000f8e18ff */
[----:B------:R-:W-:Y:S02]  /*3780*/  SHF.L.U32 R2, R9, 0x1f, RZ ;  /* 0x0000001f09027819 */ /* 0x000fe400000006ff */
[----:B------:R-:W-:Y:S01]  /*3790*/  PLOP3.LUT P0, PT, PT, PT, UP3, 0x80, 0x8 ;  /* 0x000000000008781c */ /* 0x000fe20003f0f038 */
[----:B------:R-:W-:Y:S01]  /*37a0*/  VIADD R3, R0, 0x140 ;  /* 0x0000014000037836 */ /* 0x000fe20000000000 */
[----:B-1----:R-:W1:Y:S02]  /*37b0*/  SYNCS.PHASECHK.TRANS64.TRYWAIT P1, [R0+URZ+0x130], R2 ;  /* 0x00013002000075a7 */ /* 0x002e6400080211ff */
[----:B-1--4-:R-:W-:Y:S09]  /*37c0*/  @!P1 BRA `(.L_x_67) ;  /* 0x000000a400a89947 */ /* 0x012ff20003800000 */
.L_x_343:
[----:B------:R-:W-:Y:S01]  /*37d0*/  LEA R4, R10, UR6, 0x4 ;  /* 0x000000060a047c11 */ /* 0x000fe2000f8e20ff */
[----:B------:R-:W-:Y:S01]  /*37e0*/  @UP3 ULEA UR4, UR17, UR6, 0x3 ;  /* 0x0000000611043291 */ /* 0x000fe2000f8e18ff */
[----:B------:R-:W-:Y:S01]  /*37f0*/  PLOP3.LUT P2, PT, PT, PT, PT, 0x80, 0x8 ;  /* 0x000000000008781c */ /* 0x000fe20003f4f070 */
[----:B------:R-:W-:Y:S01]  /*3800*/  ULEA UR8, UR18, UR6, 0x3 ;  /* 0x0000000612087291 */ /* 0x000fe2000f8e18ff */
[----:B------:R-:W-:Y:S01]  /*3810*/  PRMT R3, RZ, 0x654, R3 ;  /* 0x00000654ff037816 */ /* 0x000fe20000000003 */
[----:B------:R-:W-:Y:S01]  /*3820*/  ULEA UR9, UR18, UR19, 0x6 ;  /* 0x0000001312097291 */ /* 0x000fe2000f8e30ff */
[----:B------:R-:W2:Y:S01]  /*3830*/  LDS.128 R4, [R4+0x1c0] ;  /* 0x0001c00004047984 */ /* 0x000ea20000000c00 */
[----:B-1----:R-:W-:Y:S02]  /*3840*/  @P0 SHF.L.U32 R2, R8, 0x1f, RZ ;  /* 0x0000001f08020819 */ /* 0x002fe400000006ff */
[----:B------:R-:W-:Y:S01]  /*3850*/  SHF.L.U32 R0, R11, 0x1f, RZ ;  /* 0x0000001f0b007819 */ /* 0x000fe200000006ff */
[----:B------:R-:W-:Y:S01]  /*3860*/  @!PT LDS RZ, [RZ] ;  /* 0x00000000fffff984 */ /* 0x000fe20000000800 */
[----:B------:R-:W-:Y:S01]  /*3870*/  @!PT LDS RZ, [RZ] ;  /* 0x00000000fffff984 */ /* 0x000fe20000000800 */
[----:B------:R-:W-:Y:S01]  /*3880*/  @!PT LDS RZ, [RZ] ;  /* 0x00000000fffff984 */ /* 0x000fe20000000800 */
[----:B------:R-:W-:Y:S01]  /*3890*/  @!PT LDS RZ, [RZ] ;  /* 0x00000000fffff984 */ /* 0x000fe20000000800 */
[----:B------:R1:W-:Y:S06]  /*38a0*/  MEMBAR.ALL.CTA ;  /* 0x0000000000007992 */ /* 0x0003ec0000008000 */
[----:B-1----:R-:W1:Y:S02]  /*38b0*/  FENCE.VIEW.ASYNC.S ;  /* 0x00000000000073c6 */ /* 0x002e640000000000 */
[----:B-1----:R1:W-:Y:S01]  /*38c0*/  SYNCS.ARRIVE.TRANS64.RED.A1T0 RZ, [R3+URZ], RZ ;  /* 0x000000ff03ff79a7 */ /* 0x0023e200081004ff */
[----:B------:R1:W4:Y:S01]  /*38d0*/  @P0 SYNCS.PHASECHK.TRANS64.TRYWAIT P2, [UR4], R2 ;  /* 0x00000002ff0005a7 */ /* 0x0003220008041104 */
[----:B--2---:R-:W-:Y:S01]  /*38e0*/  LOP3.LUT P1, RZ, R6, 0x1, RZ, 0xc0, !PT ;  /* 0x0000000106ff7812 */ /* 0x004fe2000782c0ff */
[----:B------:R-:W2:Y:S02]  /*38f0*/  SYNCS.PHASECHK.TRANS64.TRYWAIT P0, [UR8+0x170], R0 ;  /* 0x00017000ff0075a7 */ /* 0x000ea40008001108 */
[----:B-12-4-:R-:W-:Y:S10]  /*3900*/  @!P0 BRA `(.L_x_68) ;  /* 0x000000a4006c8947 */ /* 0x016ff40003800000 */
.L_x_345:
[----:B------:R-:W-:Y:S01]  /*3910*/  IADD3 R10, PT, PT, R10, 0x1, RZ ;  /* 0x000000010a0a7810 */ /* 0x000fe20007ffe0ff */
[----:B------:R-:W-:Y:S06]  /*3920*/  BRA.U !UP3, `(.L_x_69) ;  /* 0x000000010b987547 */ /* 0x000fec000b800000 */
[----:B------:R-:W-:Y:S01]  /*3930*/  UPLOP3.LUT UP4, UPT, UPT, UPT, UPT, 0x40, 0x4 ;  /* 0x000000000004789c */ /* 0x000fe20003f8e870 */
[----:B------:R-:W-:Y:S01]  /*3940*/  UMOV UR16, UR10 ;  /* 0x0000000a00107c82 */ /* 0x000fe20008000000 */
[----:B------:R-:W-:Y:S01]  /*3950*/  UMOV UR15, UR5 ;  /* 0x00000005000f7c82 */ /* 0x000fe20008000000 */
[----:B------:R-:W-:-:S08]  /*3960*/  UMOV UR14, UR17 ;  /* 0x00000011000e7c82 */ /* 0x000fd00008000000 */
.L_x_72:
[----:B------:R-:W-:Y:S02]  /*3970*/  UIADD3 UR16, UPT, UPT, UR16, 0x1, URZ ;  /* 0x0000000110107890 */ /* 0x000fe4000fffe0ff */
[----:B--2---:R-:W-:Y:S02]  /*3980*/  ULEA UR7, UR14, UR6, 0x3 ;  /* 0x000000060e077291 */ /* 0x004fe4000f8e18ff */
[----:B------:R-:W-:Y:S01]  /*3990*/  UISETP.NE.AND UP0, UPT, UR16, URZ, UPT ;  /* 0x000000ff1000728c */ /* 0x000fe2000bf05270 */
[----:B----4-:R-:W-:Y:S10]  /*39a0*/  @P2 BRA `(.L_x_70) ;  /* 0x00000000000c2947 */ /* 0x010ff40003800000 */
[----:B-1----:R-:W-:Y:S04]  /*39b0*/  SHF.L.U32 R2, R8, 0x1f, RZ ;  /* 0x0000001f08027819 */ /* 0x002fe800000006ff */
[----:B------:R-:W1:Y:S02]  /*39c0*/  SYNCS.PHASECHK.TRANS64.TRYWAIT P0, [UR7], R2 ;  /* 0x00000002ff0075a7 */ /* 0x000e640008001107 */
[----:B-1----:R-:W-:Y:S05]  /*39d0*/  @!P0 BRA `(.L_x_71) ;  /* 0x000000a400508947 */ /* 0x002fea0003800000 */
.L_x_70:
[----:B------:R-:W-:Y:S01]  /*39e0*/  UISETP.NE.AND UP1, UPT, UR15, 0x1, UPT ;  /* 0x000000010f00788c */ /* 0x000fe2000bf25270 */
[----:B------:R-:W-:Y:S01]  /*39f0*/  PLOP3.LUT P2, PT, PT, PT, PT, 0x80, 0x8 ;  /* 0x000000000008781c */ /* 0x000fe20003f4f070 */
[----:B------:R-:W-:Y:S02]  /*3a00*/  UIADD3 UR17, UPT, UPT, UR14, 0x1, URZ ;  /* 0x000000010e117890 */ /* 0x000fe4000fffe0ff */
[----:B------:R-:W-:Y:S02]  /*3a10*/  ULEA UR24, UR14, UR12, 0x8 ;  /* 0x0000000c0e187291 */ /* 0x000fe4000f8e40ff */
[----:B------:R-:W-:Y:S01]  /*3a20*/  UISETP.NE.AND UP2, UPT, UR17, 0x11, UPT ;  /* 0x000000111100788c */ /* 0x000fe2000bf45270 */
[----:B------:R-:W-:Y:S01]  /*3a30*/  PLOP3.LUT P0, PT, PT, PT, UP1, 0x80, 0x8 ;  /* 0x000000000008781c */ /* 0x000fe20003f0f018 */
[----:B------:R-:W-:Y:S02]  /*3a40*/  ULEA UR26, UR14, UR11, 0x9 ;  /* 0x0000000b0e1a7291 */ /* 0x000fe4000f8e48ff */
[----:B------:R-:W-:Y:S02]  /*3a50*/  USEL UR13, URZ, 0x1, UP2 ;  /* 0x00000001ff0d7887 */ /* 0x000fe40009000000 */
[----:B------:R-:W-:Y:S02]  /*3a60*/  USEL UR17, UR17, URZ, UP2 ;  /* 0x000000ff11117287 */ /* 0x000fe40009000000 */
[----:B------:R-:W-:Y:S02]  /*3a70*/  UIADD3 UR30, UPT, UPT, UR24, 0x2, URZ ;  /* 0x00000002181e7890 */ /* 0x000fe4000fffe0ff */
[----:B------:R-:W-:Y:S01]  /*3a80*/  @UP1 ULEA UR4, UR17, UR6, 0x3 ;  /* 0x0000000611041291 */ /* 0x000fe2000f8e18ff */
[----:B------:R-:W-:Y:S01]  /*3a90*/  LOP3.LUT R8, R8, UR13, RZ, 0x3c, !PT ;  /* 0x0000000d08087c12 */ /* 0x000fe2000f8e3cff */
[----:B------:R-:W-:Y:S02]  /*3aa0*/  UIADD3 UR28, UPT, UPT, UR26, 0x2, URZ ;  /* 0x000000021a1c7890 */ /* 0x000fe4000fffe0ff */
[----:B------:R-:W-:Y:S01]  /*3ab0*/  UIADD3 UR7, UPT, UPT, UR7, 0x88, URZ ;  /* 0x0000008807077890 */ /* 0x000fe2000fffe0ff */
[----:B-1----:R-:W-:Y:S01]  /*3ac0*/  @P0 SHF.L.U32 R0, R8, 0x1f, RZ ;  /* 0x0000001f08000819 */ /* 0x002fe200000006ff */
[----:B------:R-:W-:Y:S01]  /*3ad0*/  UMOV UR25, 0x80004020 ;  /* 0x8000402000197882 */ /* 0x000fe20000000000 */
[----:B------:R-:W-:Y:S01]  /*3ae0*/  UMOV UR27, 0x80004020 ;  /* 0x80004020001b7882 */ /* 0x000fe20000000000 */
[----:B------:R-:W-:Y:S01]  /*3af0*/  UMOV UR31, 0x80004020 ;  /* 0x80004020001f7882 */ /* 0x000fe20000000000 */
[----:B------:R2:W4:Y:S01]  /*3b00*/  @P0 SYNCS.PHASECHK.TRANS64.TRYWAIT P2, [UR4], R0 ;  /* 0x00000000ff0005a7 */ /* 0x0005220008041104 */
[----:B------:R-:W-:Y:S01]  /*3b10*/  UIADD3 UR15, UPT, UPT, UR15, -0x1, URZ ;  /* 0xffffffff0f0f7890 */ /* 0x000fe2000fffe0ff */
[----:B------:R2:W-:Y:S01]  /*3b20*/  UTCQMMA gdesc[UR26], gdesc[UR24], tmem[UR9], tmem[UR22], idesc[UR23], UP4 ;  /* 0x00ff16181a0075ea */ /* 0x0005e2000a000309 */
[----:B------:R-:W-:Y:S01]  /*3b30*/  UPLOP3.LUT UP4, UPT, UPT, UPT, UPT, 0x80, 0x8 ;  /* 0x000000000008789c */ /* 0x000fe20003f8f070 */
[----:B------:R-:W-:Y:S01]  /*3b40*/  UMOV UR29, 0x80004020 ;  /* 0x80004020001d7882 */ /* 0x000fe20000000000 */
[----:B------:R-:W-:Y:S01]  /*3b50*/  UMOV UR14, UR17 ;  /* 0x00000011000e7c82 */ /* 0x000fe20008000000 */
[----:B------:R2:W-:Y:S01]  /*3b60*/  UTCQMMA gdesc[UR28], gdesc[UR30], tmem[UR9], tmem[UR20], idesc[UR21], UPT ;  /* 0x00ff141e1c0075ea */ /* 0x0005e2000b800309 */
[----:B------:R2:W-:Y:S01]  /*3b70*/  UTCBAR [UR7], URZ ;  /* 0x000000ff070073e9 */ /* 0x0005e200080000ff */
[----:B------:R-:W-:Y:S06]  /*3b80*/  BRA.U UP0, `(.L_x_72) ;  /* 0xfffffffd00787547 */ /* 0x000fec000b83ffff */
.L_x_69:
[----:B------:R-:W-:Y:S01]  /*3b90*/  UIADD3 UR18, UPT, UPT, UR18, 0x1, URZ ;  /* 0x0000000112127890 */ /* 0x000fe2000fffe0ff */
[C---:B------:R-:W-:Y:S01]  /*3ba0*/  ISETP.NE.AND P0, PT, R10.reuse, 0x2, PT ;  /* 0x000000020a00780c */ /* 0x040fe20003f05270 */
[----:B------:R-:W-:Y:S02]  /*3bb0*/  UIADD3 UR8, UPT, UPT, UR8, 0x150, URZ ;  /* 0x0000015008087890 */ /* 0x000fe4000fffe0ff */
[----:B------:R-:W-:Y:S01]  /*3bc0*/  UISETP.NE.AND UP0, UPT, UR18, 0x4, UPT ;  /* 0x000000041200788c */ /* 0x000fe2000bf05270 */
[----:B-12---:R-:W-:Y:S02]  /*3bd0*/  SEL R0, RZ, 0x1, P0 ;  /* 0x00000001ff007807 */ /* 0x006fe40000000000 */
[----:B------:R-:W-:Y:S01]  /*3be0*/  SEL R10, R10, RZ, P0 ;  /* 0x000000ff0a0a7207 */ /* 0x000fe20000000000 */
[----:B------:R-:W-:Y:S01]  /*3bf0*/  USEL UR4, URZ, 0x1, UP0 ;  /* 0x00000001ff047887 */ /* 0x000fe20008000000 */
[----:B------:R-:W-:Y:S01]  /*3c00*/  LOP3.LUT R9, R9, R0, RZ, 0x3c, !PT ;  /* 0x0000000009097212 */ /* 0x000fe200078e3cff */
[----:B------:R-:W-:Y:S01]  /*3c10*/  USEL UR18, UR18, URZ, UP0 ;  /* 0x000000ff12127287 */ /* 0x000fe20008000000 */
[----:B------:R1:W-:Y:S03]  /*3c20*/  UTCBAR [UR8], URZ ;  /* 0x000000ff080073e9 */ /* 0x0003e600080000ff */
[----:B------:R-:W-:Y:S01]  /*3c30*/  LOP3.LUT R11, R11, UR4, RZ, 0x3c, !PT ;  /* 0x000000040b0b7c12 */ /* 0x000fe2000f8e3cff */
[----:B------:R-:W-:Y:S07]  /*3c40*/  @P1 BRA `(.L_x_73) ;  /* 0xfffffff800c81947 */ /* 0x000fee000383ffff */
[----:B------:R-:W2:Y:S01]  /*3c50*/  S2UR UR4, SR_CgaCtaId ;  /* 0x00000000000479c3 */ /* 0x000ea20000008800 */
[----:B------:R-:W-:Y:S01]  /*3c60*/  ELECT P0, URZ, PT ;  /* 0x0000000000ff782f */ /* 0x000fe20003800000 */
[----:B------:R-:W-:Y:S01]  /*3c70*/  IMAD.MOV.U32 R0, RZ, RZ, 0x1 ;  /* 0x00000001ff007424 */ /* 0x000fe200078e00ff */
[----:B------:R-:W-:Y:S01]  /*3c80*/  UIADD3 UR6, UPT, UPT, UR6, 0x170, URZ ;  /* 0x0000017006067890 */ /* 0x000fe2000fffe0ff */
[----:B------:R-:W-:Y:S01]  /*3c90*/  SHF.L.U32 R2, R11, 0x1f, RZ ;  /* 0x0000001f0b027819 */ /* 0x000fe200000006ff */
[----:B------:R-:W-:-:S03]  /*3ca0*/  UMOV UR5, 0x40 ;  /* 0x0000004000057882 */ /* 0x000fc60000000000 */
[----:B------:R-:W-:Y:S01]  /*3cb0*/  UVIRTCOUNT.DEALLOC.SMPOOL 0x80 ;  /* 0x000000800000784c */ /* 0x000fe20000000000 */
[----:B--2---:R-:W-:Y:S02]  /*3cc0*/  ULEA UR4, UR4, UR5, 0x18 ;  /* 0x0000000504047291 */ /* 0x004fe4000f8ec0ff */
[----:B------:R-:W-:-:S07]  /*3cd0*/  ULEA UR5, UR18, UR6, 0x3 ;  /* 0x0000000612057291 */ /* 0x000fce000f8e18ff */
[----:B------:R2:W-:Y:S02]  /*3ce0*/  @P0 STS.U8 [UR4+0x1c], R0 ;  /* 0x00001c00ff000988 */ /* 0x0005e40008000004 */
[----:B------:R-:W3:Y:S02]  /*3cf0*/  SYNCS.PHASECHK.TRANS64.TRYWAIT P0, [UR5], R2 ;  /* 0x00000002ff0075a7 */ /* 0x000ee40008001105 */
[----:B--23--:R-:W-:Y:S05]  /*3d00*/  @!P0 BRA `(.L_x_74) ;  /* 0x000000a0009c8947 */ /* 0x00cfea0003800000 */
.L_x_348:
[----:B------:R-:W-:-:S04]  /*3d10*/  UIADD3 UR7, UPT, UPT, UR18, 0x1, URZ ;  /* 0x0000000112077890 */ /* 0x000fc8000fffe0ff */
[----:B------:R-:W-:-:S04]  /*3d20*/  UISETP.NE.AND UP0, UPT, UR7, 0x4, UPT ;  /* 0x000000040700788c */ /* 0x000fc8000bf05270 */
[----:B-1----:R-:W-:Y:S02]  /*3d30*/  USEL UR8, URZ, 0x1, UP0 ;  /* 0x00000001ff087887 */ /* 0x002fe40008000000 */
[----:B------:R-:W-:-:S04]  /*3d40*/  USEL UR7, UR7, URZ, UP0 ;  /* 0x000000ff07077287 */ /* 0x000fc80008000000 */
[----:B------:R-:W-:Y:S01]  /*3d50*/  ULEA UR5, UR7, UR6, 0x3 ;  /* 0x0000000607057291 */ /* 0x000fe2000f8e18ff */
[----:B--2---:R-:W-:-:S04]  /*3d60*/  LOP3.LUT R2, R11, UR8, RZ, 0x3c, !PT ;  /* 0x000000080b027c12 */ /* 0x004fc8000f8e3cff */
[----:B------:R-:W-:-:S04]  /*3d70*/  SHF.L.U32 R3, R2, 0x1f, RZ ;  /* 0x0000001f02037819 */ /* 0x000fc800000006ff */
[----:B------:R-:W1:Y:S02]  /*3d80*/  SYNCS.PHASECHK.TRANS64.TRYWAIT P0, [UR5], R3 ;  /* 0x00000003ff0075a7 */ /* 0x000e640008001105 */
[----:B-1----:R-:W-:Y:S05]  /*3d90*/  @!P0 BRA `(.L_x_75) ;  /* 0x000000a000908947 */ /* 0x002fea0003800000 */
.L_x_350:
        /* <DEDUP_REMOVED lines=9> */
.L_x_352:
[----:B------:R-:W-:-:S04]  /*3e30*/  UIADD3 UR7, UPT, UPT, UR7, 0x1, URZ ;  /* 0x0000000107077890 */ /* 0x000fc8000fffe0ff */
[----:B------:R-:W-:-:S04]  /*3e40*/  UISETP.NE.AND UP0, UPT, UR7, 0x4, UPT ;  /* 0x000000040700788c */ /* 0x000fc8000bf05270 */
[----:B------:R-:W-:Y:S02]  /*3e50*/  USEL UR5, URZ, 0x1, UP0 ;  /* 0x00000001ff057887 */ /* 0x000fe40008000000 */
[----:B------:R-:W-:-:S04]  /*3e60*/  USEL UR7, UR7, URZ, UP0 ;  /* 0x000000ff07077287 */ /* 0x000fc80008000000 */
[----:B------:R-:W-:Y:S01]  /*3e70*/  ULEA UR7, UR7, UR6, 0x3 ;  /* 0x0000000607077291 */ /* 0x000fe2000f8e18ff */
[----:B------:R-:W-:-:S04]  /*3e80*/  LOP3.LUT R2, R2, UR5, RZ, 0x3c, !PT ;  /* 0x0000000502027c12 */ /* 0x000fc8000f8e3cff */
[----:B------:R-:W-:-:S04]  /*3e90*/  SHF.L.U32 R2, R2, 0x1f, RZ ;  /* 0x0000001f02027819 */ /* 0x000fc800000006ff */
[----:B------:R-:W2:Y:S02]  /*3ea0*/  SYNCS.PHASECHK.TRANS64.TRYWAIT P0, [UR7], R2 ;  /* 0x00000002ff0075a7 */ /* 0x000ea40008001107 */
[----:B--2---:R-:W-:Y:S05]  /*3eb0*/  @!P0 BRA `(.L_x_77) ;  /* 0x000000a000788947 */ /* 0x004fea0003800000 */
.L_x_354:
[----:B------:R-:W-:Y:S01]  /*3ec0*/  NOP ;  /* 0x0000000000007918 */ /* 0x000fe20000000000 */
[----:B-1----:R-:W1:Y:S01]  /*3ed0*/  LDS R0, [UR4+0x14] ;  /* 0x00001404ff007984 */ /* 0x002e620008000800 */
[----:B------:R-:W-:Y:S01]  /*3ee0*/  ULOP3.LUT UR6, UR19, 0xffff, URZ, 0xc0, !UPT ;  /* 0x0000ffff13067892 */ /* 0x000fe2000f8ec0ff */
[----:B------:R-:W-:Y:S01]  /*3ef0*/  UMOV UR8, 0xffff ;  /* 0x0000ffff00087882 */ /* 0x000fe20000000000 */
[----:B------:R-:W-:Y:S02]  /*3f00*/  UMOV UR5, 0x1 ;  /* 0x0000000100057882 */ /* 0x000fe40000000000 */
[----:B------:R-:W-:-:S04]  /*3f10*/  USHF.R.U32.HI UR6, URZ, 0x5, UR6 ;  /* 0x00000005ff067899 */ /* 0x000fc80008011606 */
[----:B------:R-:W-:Y:S02]  /*3f20*/  USHF.L.U32 UR8, UR8, UR6, URZ ;  /* 0x0000000608087299 */ /* 0x000fe400080006ff */
[----:B------:R-:W-:-:S04]  /*3f30*/  USHF.L.U32 UR5, UR5, UR6, URZ ;  /* 0x0000000605057299 */ /* 0x000fc800080006ff */
[----:B-1----:R-:W-:-:S04]  /*3f40*/  LOP3.LUT R0, R0, UR8, RZ, 0xc0, !PT ;  /* 0x0000000800007c12 */ /* 0x002fc8000f8ec0ff */
[----:B------:R-:W-:-:S13]  /*3f50*/  ISETP.NE.AND P0, PT, R0, UR8, PT ;  /* 0x0000000800007c0c */ /* 0x000fda000bf05270 */
[----:B------:R-:W-:Y:S05]  /*3f60*/  @P0 BRA `(.L_x_78) ;  /* 0x0000000000580947 */ /* 0x000fea0003800000 */
[----:B------:R-:W1:Y:S02]  /*3f70*/  LDS R0, [UR4+0x18] ;  /* 0x00001804ff007984 */ /* 0x000e640008000800 */
[----:B-1----:R-:W-:-:S04]  /*3f80*/  LOP3.LUT R0, R0, UR5, RZ, 0xc0, !PT ;  /* 0x0000000500007c12 */ /* 0x002fc8000f8ec0ff */
[----:B------:R-:W-:-:S13]  /*3f90*/  ISETP.NE.AND P0, PT, R0, UR5, PT ;  /* 0x0000000500007c0c */ /* 0x000fda000bf05270 */
[----:B------:R-:W-:Y:S05]  /*3fa0*/  @P0 BRA `(.L_x_79) ;  /* 0x00000000003c0947 */ /* 0x000fea0003800000 */
[----:B------:R-:W1:Y:S01]  /*3fb0*/  S2R R2, SR_LANEID ;  /* 0x0000000000027919 */ /* 0x000e620000000000 */
[----:B------:R-:W-:Y:S01]  /*3fc0*/  ULOP3.LUT UR8, URZ, UR8, URZ, 0x33, !UPT ;  /* 0x00000008ff087292 */ /* 0x000fe2000f8e33ff */
[----:B------:R-:W-:Y:S02]  /*3fd0*/  VOTEU.ANY UR7, UPT, PT ;  /* 0x0000000000077886 */ /* 0x000fe400038e0100 */
[----:B------:R-:W-:-:S03]  /*3fe0*/  UFLO.U32 UR7, UR7 ;  /* 0x00000007000772bd */ /* 0x000fc600080e0000 */
[----:B------:R-:W-:-:S04]  /*3ff0*/  IMAD.U32 R0, RZ, RZ, UR8 ;  /* 0x00000008ff007e24 */ /* 0x000fc8000f8e00ff */
[----:B------:R2:W3:Y:S02]  /*4000*/  REDUX UR6, R0 ;  /* 0x00000000000673c4 */ /* 0x0004e40000000000 */
[----:B------:R1:W-:Y:S02]  /*4010*/  UTCATOMSWS.AND URZ, UR8 ;  /* 0x0000000800ff79e3 */ /* 0x0003e40008000000 */
[----:B-1----:R-:W-:Y:S02]  /*4020*/  ISETP.EQ.U32.AND P0, PT, R2, UR7, PT ;  /* 0x0000000702007c0c */ /* 0x002fe4000bf02070 */
[----:B--2---:R-:W-:Y:S02]  /*4030*/  LOP3.LUT R0, RZ, UR5, RZ, 0x33, !PT ;  /* 0x00000005ff007c12 */ /* 0x004fe4000f8e33ff */
[----:B---3--:R-:W-:Y:S02]  /*4040*/  MOV R2, UR6 ;  /* 0x0000000600027c02 */ /* 0x008fe40008000f00 */
[----:B------:R-:W1:Y:S07]  /*4050*/  REDUX UR5, R0 ;  /* 0x00000000000573c4 */ /* 0x000e6e0000000000 */
[----:B------:R2:W-:Y:S01]  /*4060*/  @P0 ATOMS.AND RZ, [UR4+0x14], R2 ;  /* 0x00001402ffff098c */ /* 0x0005e2000a800004 */
[----:B-1----:R-:W-:-:S05]  /*4070*/  IMAD.U32 R0, RZ, RZ, UR5 ;  /* 0x00000005ff007e24 */ /* 0x002fca000f8e00ff */
[----:B------:R2:W-:Y:S01]  /*4080*/  @P0 ATOMS.AND RZ, [UR4+0x18], R0 ;  /* 0x00001800ffff098c */ /* 0x0005e2000a800004 */
[----:B------:R-:W-:Y:S05]  /*4090*/  BRA `(.L_x_80) ;  /* 0x0000000000147947 */ /* 0x000fea0003800000 */
.L_x_79:
[----:B------:R-:W-:Y:S02]  /*40a0*/  MOV R2, 0x40c0 ;  /* 0x000040c000027802 */ /* 0x000fe40000000f00 */
[----:B----45:R-:W-:Y:S05]  /*40b0*/  CALL.REL.NOINC `($__internal_0_$__cuda_sm10x_tcgen05_guardrail_trap_col_being_dealloced_not_returned_by_alloc) ;  /* 0x000000a000947944 */ /* 0x030fea0003c00000 */
[----:B------:R-:W-:Y:S05]  /*40c0*/  BRA `(.L_x_80) ;  /* 0x0000000000087947 */ /* 0x000fea0003800000 */
.L_x_78:
[----:B------:R-:W-:Y:S02]  /*40d0*/  MOV R2, 0x40f0 ;  /* 0x000040f000027802 */ /* 0x000fe40000000f00 */
[----:B----45:R-:W-:Y:S05]  /*40e0*/  CALL.REL.NOINC `($__internal_2_$__cuda_sm10x_tcgen05_guardrail_trap_unallocated_columns_being_dealloced) ;  /* 0x000000a000a07944 */ /* 0x030fea0003c00000 */
.L_x_80:
[----:B------:R-:W-:Y:S01]  /*40f0*/  NOP ;  /* 0x0000000000007918 */ /* 0x000fe20000000000 */
[----:B------:R-:W-:Y:S05]  /*4100*/  EXIT ;  /* 0x000000000000794d */ /* 0x000fea0003800000 */
.L_x_62:
[----:B------:R-:W-:-:S09]  /*4110*/  UISETP.NE.OR UP3, UPT, UR8, 0x3, UP3 ;  /* 0x000000030800788c */ /* 0x000fd20009f65670 */
[----:B------:R-:W-:Y:S05]  /*4120*/  BRA.U UP3, `(.L_x_81) ;  /* 0x0000000903c87547 */ /* 0x000fea000b800000 */
[----:B------:R-:W1:Y:S01]  /*4130*/  LDCU.64 UR6, c[0x0][0x888] ;  /* 0x00011100ff0677ac */ /* 0x000e620008000a00 */
[----:B------:R-:W2:Y:S01]  /*4140*/  LDC R0, c[0x0][0xb30] ;  /* 0x0002cc00ff007b82 */ /* 0x000ea20000000800 */
[----:B------:R-:W-:Y:S01]  /*4150*/  IMAD.MOV.U32 R28, RZ, RZ, 0x1 ;  /* 0x00000001ff1c7424 */ /* 0x000fe200078e00ff */
[----:B------:R-:W-:Y:S01]  /*4160*/  CS2R R26, SRZ ;  /* 0x00000000001a7805 */ /* 0x000fe2000001ff00 */
[----:B------:R-:W4:Y:S01]  /*4170*/  LDCU.64 UR4, c[0x0][0x890] ;  /* 0x00011200ff0477ac */ /* 0x000f220008000a00 */
[----:B------:R-:W-:Y:S01]  /*4180*/  IMAD.MOV.U32 R23, RZ, RZ, 0x2000 ;  /* 0x00002000ff177424 */ /* 0x000fe200078e00ff */
[----:B------:R-:W-:-:S03]  /*4190*/  UMOV UR8, 0x400 ;  /* 0x0000040000087882 */ /* 0x000fc60000000000 */
[----:B------:R-:W3:Y:S01]  /*41a0*/  LDC R22, c[0x0][0x370] ;  /* 0x0000dc00ff167b82 */ /* 0x000ee20000000800 */
[----:B------:R-:W-:-:S07]  /*41b0*/  UPLOP3.LUT UP0, UPT, UPT, UPT, UPT, 0x40, 0x4 ;  /* 0x000000000004789c */ /* 0x000fce0003f0e870 */
[----:B------:R-:W3:Y:S01]  /*41c0*/  LDC R3, c[0x0][0xb0c] ;  /* 0x0002c300ff037b82 */ /* 0x000ee20000000800 */
[----:B-1----:R-:W-:Y:S02]  /*41d0*/  UISETP.NE.U32.AND UP2, UPT, UR6, URZ, UPT ;  /* 0x000000ff0600728c */ /* 0x002fe4000bf45070 */
[----:B------:R-:W-:Y:S02]  /*41e0*/  ULEA UR6, UR37, UR8, 0x18 ;  /* 0x0000000825067291 */ /* 0x000fe4000f8ec0ff */
[----:B------:R-:W-:Y:S02]  /*41f0*/  UISETP.NE.AND.EX UP2, UPT, UR7, URZ, UPT, UP2 ;  /* 0x000000ff0700728c */ /* 0x000fe4000bf45320 */
[----:B------:R-:W-:Y:S01]  /*4200*/  UIADD3 UR7, UPT, UPT, UR6, 0x110, URZ ;  /* 0x0000011006077890 */ /* 0x000fe2000fffe0ff */
[----:B------:R-:W1:Y:S01]  /*4210*/  LDC R20, c[0x0][0xb20] ;  /* 0x0002c800ff147b82 */ /* 0x000e620000000800 */
[----:B----4-:R-:W-:Y:S01]  /*4220*/  UISETP.NE.U32.AND UP3, UPT, UR4, URZ, UPT ;  /* 0x000000ff0400728c */ /* 0x010fe2000bf65070 */
[----:B--2---:R-:W-:Y:S01]  /*4230*/  ISETP.NE.AND P1, PT, R0, 0x1, PT ;  /* 0x000000010000780c */ /* 0x004fe20003f25270 */
[----:B------:R-:W-:-:S02]  /*4240*/  UPRMT UR37, UR37, 0x654, UR7 ;  /* 0x0000065425257896 */ /* 0x000fc40008000007 */
[----:B------:R-:W-:-:S03]  /*4250*/  UISETP.NE.AND.EX UP3, UPT, UR5, URZ, UPT, UP3 ;  /* 0x000000ff0500728c */ /* 0x000fc6000bf65330 */
[----:B------:R-:W2:Y:S08]  /*4260*/  LDC.64 R30, c[0x0][0x348] ;  /* 0x0000d200ff1e7b82 */ /* 0x000eb00000000a00 */
[----:B------:R-:W4:Y:S08]  /*4270*/  LDC.64 R14, c[0x0][0xb10] ;  /* 0x0002c400ff0e7b82 */ /* 0x000f300000000a00 */
[----:B------:R-:W1:Y:S08]  /*4280*/  LDC.64 R6, c[0x0][0xb18] ;  /* 0x0002c600ff067b82 */ /* 0x000e700000000a00 */
[----:B------:R-:W1:Y:S08]  /*4290*/  LDC.64 R4, c[0x0][0xb28] ;  /* 0x0002ca00ff047b82 */ /* 0x000e700000000a00 */
[----:B---3--:R-:W1:Y:S02]  /*42a0*/  LDC R21, c[0x0][0x374] ;  /* 0x0000dd00ff157b82 */ /* 0x008e640000000800 */
.L_x_89:
[C---:B------:R-:W-:Y:S02]  /*42b0*/  LEA R0, R27.reuse, UR6, 0x3 ;  /* 0x000000061b007c11 */ /* 0x040fe4000f8e18ff */
[----:B------:R-:W-:Y:S02]  /*42c0*/  SHF.L.U32 R2, R26, 0x1f, RZ ;  /* 0x0000001f1a027819 */ /* 0x000fe400000006ff */
[----:B------:R-:W-:Y:S02]  /*42d0*/  LEA R16, R27, UR6, 0x4 ;  /* 0x000000061b107c11 */ /* 0x000fe4000f8e20ff */
[----:B---3--:R-:W3:Y:S02]  /*42e0*/  SYNCS.PHASECHK.TRANS64.TRYWAIT P0, [R0+URZ+0x130], R2 ;  /* 0x00013002000075a7 */ /* 0x008ee400080011ff */
[----:B---3--:R-:W-:Y:S05]  /*42f0*/  @!P0 BRA `(.L_x_82) ;  /* 0x0000009c00808947 */ /* 0x008fea0003800000 */
.L_x_355:
[----:B------:R-:W-:Y:S01]  /*4300*/  ISETP.GE.AND P0, PT, R129, 0x1, PT ;  /* 0x000000018100780c */ /* 0x000fe20003f06270 */
[----:B------:R-:W1:Y:S01]  /*4310*/  LDS.128 R16, [R16+0x1c0] ;  /* 0x0001c00010107984 */ /* 0x000e620000000c00 */
[----:B------:R-:W-:Y:S01]  /*4320*/  ISETP.NE.U32.AND P4, PT, RZ, UR4, PT ;  /* 0x00000004ff007c0c */ /* 0x000fe2000bf85070 */
[----:B---3--:R-:W-:Y:S01]  /*4330*/  VIADD R0, R0, 0x140 ;  /* 0x0000014000007836 */ /* 0x008fe20000000000 */
[----:B------:R-:W-:Y:S02]  /*4340*/  SHF.L.U32 R24, R28, 0x1f, RZ ;  /* 0x0000001f1c187819 */ /* 0x000fe400000006ff */
[----:B------:R-:W-:Y:S02]  /*4350*/  ISETP.NE.AND.EX P4, PT, RZ, UR5, PT, P4 ;  /* 0x00000005ff007c0c */ /* 0x000fe4000bf85340 */
[----:B------:R-:W-:Y:S01]  /*4360*/  PRMT R0, RZ, 0x654, R0 ;  /* 0x00000654ff007816 */ /* 0x000fe20000000000 */
[----:B------:R-:W-:Y:S01]  /*4370*/  @!PT LDS RZ, [RZ] ;  /* 0x00000000fffff984 */ /* 0x000fe20000000800 */
[----:B------:R-:W-:Y:S01]  /*4380*/  @!PT LDS RZ, [RZ] ;  /* 0x00000000fffff984 */ /* 0x000fe20000000800 */
[----:B------:R-:W-:Y:S01]  /*4390*/  @!PT LDS RZ, [RZ] ;  /* 0x00000000fffff984 */ /* 0x000fe20000000800 */
[----:B------:R-:W-:Y:S01]  /*43a0*/  @!PT LDS RZ, [RZ] ;  /* 0x00000000fffff984 */ /* 0x000fe20000000800 */
[----:B------:R3:W-:Y:S06]  /*43b0*/  MEMBAR.ALL.CTA ;  /* 0x0000000000007992 */ /* 0x0007ec0000008000 */
[----:B---3--:R-:W3:Y:S02]  /*43c0*/  FENCE.VIEW.ASYNC.S ;  /* 0x00000000000073c6 */ /* 0x008ee40000000000 */
[----:B---3--:R3:W-:Y:S01]  /*43d0*/  SYNCS.ARRIVE.TRANS64.RED.A1T0 RZ, [R0+URZ], RZ ;  /* 0x000000ff00ff79a7 */ /* 0x0087e200081004ff */
[----:B-1----:R-:W-:Y:S11]  /*43e0*/  LOP3.LUT P3, RZ, R18, 0x1, RZ, 0xc0, !PT ;  /* 0x0000000112ff7812 */ /* 0x002ff6000786c0ff */
[----:B------:R-:W-:Y:S02]  /*43f0*/  @!UPT UIADD3 URZ, UPT, UPT, URZ, URZ, URZ ;  /* 0x000000fffffff290 */ /* 0x000fe4000fffe0ff */
[----:B------:R-:W-:Y:S02]  /*4400*/  @P3 MOV R11, R16 ;  /* 0x00000010000b3202 */ /* 0x000fe40000000f00 */
[----:B------:R-:W-:Y:S01]  /*4410*/  @P3 LOP3.LUT R10, R17, 0xffff, RZ, 0xc0, !PT ;  /* 0x0000ffff110a3812 */ /* 0x000fe200078ec0ff */
[----:B---3--:R-:W-:Y:S06]  /*4420*/  @!P0 BRA `(.L_x_83) ;  /* 0x0000000000a48947 */ /* 0x008fec0003800000 */
[-C--:B------:R-:W-:Y:S01]  /*4430*/  IMAD.HI.U32 R0, R21, R7.reuse, RZ ;  /* 0x0000000715007227 */ /* 0x080fe200078e00ff */
[----:B------:R-:W-:Y:S02]  /*4440*/  ISETP.NE.AND P0, PT, R6, 0x1, PT ;  /* 0x000000010600780c */ /* 0x000fe40003f05270 */
[----:B------:R-:W-:Y:S01]  /*4450*/  ISETP.NE.AND P2, PT, R129, 0x1, PT ;  /* 0x000000018100780c */ /* 0x000fe20003f45270 */
[----:B----4-:R-:W-:Y:S01]  /*4460*/  IMAD.HI.U32 R9, R22, R14, RZ ;  /* 0x0000000e16097227 */ /* 0x010fe200078e00ff */
[----:B------:R-:W-:Y:S02]  /*4470*/  SHF.R.U32.HI R0, RZ, R20, R0 ;  /* 0x00000014ff007219 */ /* 0x000fe40000011600 */
[----:B------:R-:W-:Y:S01]  /*4480*/  ISETP.NE.AND P5, PT, R3, 0x1, PT ;  /* 0x000000010300780c */ /* 0x000fe20003fa5270 */
[----:B------:R-:W-:Y:S01]  /*4490*/  IMAD.HI.U32 R13, R10, R7, RZ ;  /* 0x000000070a0d7227 */ /* 0x000fe200078e00ff */
[----:B------:R-:W-:Y:S02]  /*44a0*/  SHF.R.U32.HI R9, RZ, R15, R9 ;  /* 0x0000000fff097219 */ /* 0x000fe40000011609 */
[----:B------:R-:W-:Y:S01]  /*44b0*/  SEL R0, R21, R0, !P0 ;  /* 0x0000000015007207 */ /* 0x000fe20004000000 */
[----:B------:R-:W-:Y:S01]  /*44c0*/  IMAD.HI.U32 R12, R11, R14, RZ ;  /* 0x0000000e0b0c7227 */ /* 0x000fe200078e00ff */
[----:B------:R-:W-:Y:S03]  /*44d0*/  SEL R9, R22, R9, !P5 ;  /* 0x0000000916097207 */ /* 0x000fe60006800000 */
[-C--:B------:R-:W-:Y:S01]  /*44e0*/  IMAD.HI.U32 R8, R0, R4.reuse, RZ ;  /* 0x0000000400087227 */ /* 0x080fe200078e00ff */
[----:B------:R-:W-:Y:S03]  /*44f0*/  SHF.R.U32.HI R12, RZ, R15, R12 ;  /* 0x0000000fff0c7219 */ /* 0x000fe6000001160c */
[----:B------:R-:W-:Y:S01]  /*4500*/  IMAD.HI.U32 R2, R9, R4, RZ ;  /* 0x0000000409027227 */ /* 0x000fe200078e00ff */
[-C--:B------:R-:W-:Y:S02]  /*4510*/  @P2 SHF.R.U32.HI R0, RZ, R5.reuse, R8 ;  /* 0x00000005ff002219 */ /* 0x080fe40000011608 */
[----:B------:R-:W-:Y:S02]  /*4520*/  SHF.R.U32.HI R8, RZ, R20, R13 ;  /* 0x00000014ff087219 */ /* 0x000fe4000001160d */
[----:B------:R-:W-:Y:S01]  /*4530*/  @P2 SHF.R.U32.HI R9, RZ, R5, R2 ;  /* 0x00000005ff092219 */ /* 0x000fe20000011602 */
[----:B------:R-:W-:Y:S01]  /*4540*/  IMAD R0, R129, R0, RZ ;  /* 0x0000000081007224 */ /* 0x000fe200078e02ff */
[----:B------:R-:W-:Y:S02]  /*4550*/  SEL R8, R10, R8, !P0 ;  /* 0x000000080a087207 */ /* 0x000fe40004000000 */
[----:B------:R-:W-:Y:S01]  /*4560*/  SEL R2, R11, R12, !P5 ;  /* 0x0000000c0b027207 */ /* 0x000fe20006800000 */
[C---:B------:R-:W-:Y:S01]  /*4570*/  IMAD R12, R129.reuse, R9, RZ ;  /* 0x00000009810c7224 */ /* 0x040fe200078e02ff */
[C---:B------:R-:W-:Y:S01]  /*4580*/  ISETP.GE.AND P0, PT, R8.reuse, R0, PT ;  /* 0x000000000800720c */ /* 0x040fe20003f06270 */
[----:B------:R-:W-:Y:S03]  /*4590*/  IMAD.HI.U32 R0, R8, R4, RZ ;  /* 0x0000000408007227 */ /* 0x000fe600078e00ff */
[----:B------:R-:W-:Y:S02]  /*45a0*/  ISETP.GE.OR P0, PT, R2, R12, P0 ;  /* 0x0000000c0200720c */ /* 0x000fe40000706670 */
[-C--:B------:R-:W-:Y:S04]  /*45b0*/  SHF.R.U32.HI R0, RZ, R5.reuse, R0 ;  /* 0x00000005ff007219 */ /* 0x080fe80000011600 */
[----:B------:R-:W-:Y:S05]  /*45c0*/  SEL R13, R8, R0, !P2 ;  /* 0x00000000080d7207 */ /* 0x000fea0005000000 */
[----:B------:R-:W-:Y:S02]  /*45d0*/  IMAD.MOV R12, RZ, RZ, -R13 ;  /* 0x000000ffff0c7224 */ /* 0x000fe400078e0a0d */
[C---:B------:R-:W-:Y:S04]  /*45e0*/  @!P0 IMAD.HI.U32 R0, R2.reuse, R4, RZ ;  /* 0x0000000402008227 */ /* 0x040fe800078e00ff */
[----:B------:R-:W-:Y:S01]  /*45f0*/  IMAD R12, R129, R12, R8 ;  /* 0x0000000c810c7224 */ /* 0x000fe200078e0208 */
[----:B------:R-:W-:Y:S04]  /*4600*/  @!P0 SHF.R.U32.HI R0, RZ, R5, R0 ;  /* 0x00000005ff008219 */ /* 0x000fe80000011600 */
[----:B------:R-:W-:Y:S04]  /*4610*/  @!P0 SEL R0, R2, R0, !P2 ;  /* 0x0000000002008207 */ /* 0x000fe80005000000 */
[----:B------:R-:W-:Y:S01]  /*4620*/  @!P0 IADD3 R13, PT, PT, R13, -R0, RZ ;  /* 0x800000000d0d8210 */ /* 0x000fe20007ffe0ff */
[----:B------:R-:W-:Y:S01]  /*4630*/  @!P0 IMAD R0, R9, R12, R0 ;  /* 0x0000000c09008224 */ /* 0x000fe200078e0200 */
[----:B------:R-:W-:Y:S01]  /*4640*/  IADD3 R9, PT, PT, -R8, RZ, RZ ;  /* 0x000000ff08097210 */ /* 0x000fe20007ffe1ff */
[--C-:B------:R-:W-:Y:S02]  /*4650*/  IMAD.MOV R12, RZ, RZ, -R2.reuse ;  /* 0x000000ffff0c7224 */ /* 0x100fe400078e0a02 */
[----:B------:R-:W-:Y:S02]  /*4660*/  @!P0 IMAD R8, R13, R129, R2 ;  /* 0x000000810d088224 */ /* 0x000fe400078e0202 */
[----:B------:R-:W-:Y:S02]  /*4670*/  @!P0 IMAD.MOV.U32 R2, RZ, RZ, R0 ;  /* 0x000000ffff028224 */ /* 0x000fe400078e0000 */
[----:B------:R-:W-:Y:S02]  /*4680*/  IMAD R11, R3, R12, R11 ;  /* 0x0000000c030b7224 */ /* 0x000fe400078e020b */
[----:B------:R-:W-:Y:S02]  /*4690*/  IMAD R10, R6, R9, R10 ;  /* 0x00000009060a7224 */ /* 0x000fe400078e020a */
[----:B------:R-:W-:Y:S02]  /*46a0*/  IMAD R11, R2, R3, R11 ;  /* 0x00000003020b7224 */ /* 0x000fe400078e020b */
[----:B------:R-:W-:Y:S02]  /*46b0*/  IMAD R10, R8, R6, R10 ;  /* 0x00000006080a7224 */ /* 0x000fe400078e020a */
.L_x_83:
[----:B------:R-:W-:Y:S05]  /*46c0*/  BRA.U UP0, `(.L_x_84) ;  /* 0x0000000100107547 */ /* 0x000fea000b800000 */
[----:B------:R-:W-:Y:S04]  /*46d0*/  MOV R2, UR13 ;  /* 0x0000000d00027c02 */ /* 0x000fe80008000f00 */
[----:B------:R-:W-:Y:S04]  /*46e0*/  SHF.L.U32 R2, R2, 0x1f, RZ ;  /* 0x0000001f02027819 */ /* 0x000fe800000006ff */
[----:B------:R-:W1:Y:S02]  /*46f0*/  SYNCS.PHASECHK.TRANS64.TRYWAIT P0, [UR6+0x128], R2 ;  /* 0x00012802ff0075a7 */ /* 0x000e640008001106 */
[----:B-1----:R-:W-:Y:S05]  /*4700*/  @!P0 BRA `(.L_x_85) ;  /* 0x0000009800908947 */ /* 0x002fea0003800000 */
.L_x_84:
[----:B------:R-:W-:Y:S05]  /*4710*/  BRA.U !UP3, `(.L_x_86) ;  /* 0x000000010b347547 */ /* 0x000fea000b800000 */
[----:B------:R-:W-:Y:S01]  /*4720*/  UPLOP3.LUT UP1, UPT, UPT, UPT, UP2, 0x80, 0x8 ;  /* 0x000000000008789c */ /* 0x000fe20003f2f020 */
[----:B-1----:R-:W-:Y:S02]  /*4730*/  HFMA2 R0, -RZ, RZ, 0, 5.9604644775390625e-08 ;  /* 0x00000001ff007431 */ /* 0x002fe400000001ff */
[----:B------:R-:W-:Y:S03]  /*4740*/  IMAD.MOV.U32 R237, RZ, RZ, 0x1 ;  /* 0x00000001ffed7424 */ /* 0x000fe600078e00ff */
[----:B------:R-:W-:Y:S05]  /*4750*/  PLOP3.LUT P0, PT, PT, PT, UP1, 0x80, 0x8 ;  /* 0x000000000008781c */ /* 0x000fea0003f0f018 */
[----:B------:R-:W1:Y:S01]  /*4760*/  @UP1 LDCU.64 UR8, c[0x0][0x888] ;  /* 0x00011100ff0817ac */ /* 0x000e620008000a00 */
[----:B------:R-:W-:Y:S07]  /*4770*/  @UP1 UIMAD UR7, UR36, UR4, URZ ;  /* 0x00000004240712a4 */ /* 0x000fee000f8e02ff */
[----:B------:R-:W-:Y:S01]  /*4780*/  @!P0 PRMT R237, R0, 0x7610, R237 ;  /* 0x0000761000ed8816 */ /* 0x000fe200000000ed */
[----:B-1----:R-:W-:Y:S03]  /*4790*/  @UP1 UIMAD.WIDE UR8, UR7, 0x4, UR8 ;  /* 0x00000004070818a5 */ /* 0x002fe6000f8e0208 */
[----:B------:R-:W1:Y:S03]  /*47a0*/  @!UP1 LDCU UR7, c[0x0][0x880] ;  /* 0x00011000ff0797ac */ /* 0x000e660008000800 */
[----:B-----5:R-:W-:Y:S01]  /*47b0*/  IMAD.U32 R184, RZ, RZ, UR8 ;  /* 0x00000008ffb87e24 */ /* 0x020fe2000f8e00ff */
[----:B------:R-:W-:Y:S05]  /*47c0*/  MOV R185, UR9 ;  /* 0x0000000900b97c02 */ /* 0x000fea0008000f00 */
[----:B------:R3:W5:Y:S02]  /*47d0*/  @P0 LDG.E R184, desc[UR40][R184.64] ;  /* 0x00000028b8b80981 */ /* 0x000764000c1e1900 */
[----:B-1-3--:R-:W-:Y:S07]  /*47e0*/  @!P0 IMAD.U32 R184, RZ, RZ, UR7 ;  /* 0x00000007ffb88e24 */ /* 0x00afee000f8e00ff */
.L_x_86:
[----:B-----5:R-:W-:Y:S01]  /*47f0*/  @!P4 FSETP.EQ.AND P5, PT, R184, RZ, PT ;  /* 0x000000ffb800c20b */ /* 0x020fe20003fa2000 */
[----:B------:R-:W-:Y:S01]  /*4800*/  @!UPT UIADD3 URZ, UPT, UPT, URZ, URZ, URZ ;  /* 0x000000fffffff290 */ /* 0x000fe2000fffe0ff */
[----:B------:R-:W-:Y:S11]  /*4810*/  @!P4 BRA `(.L_x_87) ;  /* 0x000000000014c947 */ /* 0x000ff60003800000 */
[----:B------:R-:W-:Y:S02]  /*4820*/  LOP3.LUT P0, RZ, R237, 0xff, RZ, 0xc0, !PT ;  /* 0x000000ffedff7812 */ /* 0x000fe4000780c0ff */
[----:B------:R-:W-:Y:S04]  /*4830*/  PLOP3.LUT P5, PT, PT, PT, UP1, 0x80, 0x8 ;  /* 0x000000000008781c */ /* 0x000fe80003faf018 */
[----:B------:R-:W-:Y:S07]  /*4840*/  PLOP3.LUT P5, PT, P5, PT, PT, 0x8, 0x80 ;  /* 0x000000000080781c */ /* 0x000fee0002fae170 */
[----:B------:R-:W-:Y:S11]  /*4850*/  @P0 FSETP.EQ.AND P5, PT, R184, RZ, PT ;  /* 0x000000ffb800020b */ /* 0x000ff60003fa2000 */
[----:B------:R-:W-:Y:S02]  /*4860*/  @!UPT UIADD3 URZ, UPT, UPT, URZ, URZ, URZ ;  /* 0x000000fffffff290 */ /* 0x000fe4000fffe0ff */
.L_x_87:
[----:B------:R-:W3:Y:S01]  /*4870*/  SYNCS.PHASECHK.TRANS64.TRYWAIT P4, [UR6+0x118], R24 ;  /* 0x00011818ff0075a7 */ /* 0x000ee20008081106 */
[----:B------:R-:W-:Y:S01]  /*4880*/  @P3 SHF.R.U32.HI R25, RZ, 0x10, R17 ;  /* 0x00000010ff193819 */ /* 0x000fe20000011611 */
[----:B------:R-:W-:Y:S01]  /*4890*/  VIADD R27, R27, 0x1 ;  /* 0x000000011b1b7836 */ /* 0x000fe20000000000 */
[----:B------:R-:W5:Y:S08]  /*48a0*/  LDC.64 R8, c[0x0][0xb10] ;  /* 0x0002c400ff087b82 */ /* 0x000f700000000a00 */
[----:B------:R-:W2:Y:S08]  /*48b0*/  LDC.64 R12, c[0x0][0xb18] ;  /* 0x0002c600ff0c7b82 */ /* 0x000eb00000000a00 */
[----:B-1----:R-:W1:Y:S08]  /*48c0*/  @!P1 LDC R0, c[0x0][0xb20] ;  /* 0x0002c800ff009b82 */ /* 0x002e700000000800 */
[----:B------:R-:W4:Y:S01]  /*48d0*/  @!P1 LDC R2, c[0x0][0xb0c] ;  /* 0x0002c300ff029b82 */ /* 0x000f220000000800 */
[C---:B-----5:R-:W-:Y:S05]  /*48e0*/  @!P1 IMAD.HI.U32 R8, R11.reuse, R8, RZ ;  /* 0x000000080b089227 */ /* 0x060fea00078e00ff */
[----:B------:R-:W-:Y:S01]  /*48f0*/  @!P1 SHF.R.U32.HI R8, RZ, R9, R8 ;  /* 0x00000009ff089219 */ /* 0x000fe20000011608 */
[----:B--2---:R-:W-:Y:S01]  /*4900*/  @!P1 IMAD.HI.U32 R13, R10, R13, RZ ;  /* 0x0000000d0a0d9227 */ /* 0x004fe200078e00ff */
[----:B------:R-:W-:Y:S04]  /*4910*/  @!P1 ISETP.NE.AND P0, PT, R12, 0x1, PT ;  /* 0x000000010c00980c */ /* 0x000fe80003f05270 */
[----:B-1----:R-:W-:Y:S02]  /*4920*/  @!P1 SHF.R.U32.HI R0, RZ, R0, R13 ;  /* 0x00000000ff009219 */ /* 0x002fe4000001160d */
[----:B----4-:R-:W-:Y:S02]  /*4930*/  @!P1 ISETP.NE.AND P2, PT, R2, 0x1, PT ;  /* 0x000000010200980c */ /* 0x010fe40003f45270 */
[----:B------:R-:W-:Y:S02]  /*4940*/  @!P1 SEL R9, R10, R0, !P0 ;  /* 0x000000000a099207 */ /* 0x000fe40004000000 */
[----:B------:R-:W-:Y:S02]  /*4950*/  ELECT P0, URZ, PT ;  /* 0x0000000000ff782f */ /* 0x000fe40003800000 */
[----:B------:R-:W-:Y:S05]  /*4960*/  @!P1 SEL R8, R11, R8, !P2 ;  /* 0x000000080b089207 */ /* 0x000fea0005000000 */
[----:B------:R-:W-:Y:S02]  /*4970*/  @!P1 IMAD.IADD R0, R9, 0x1, -R8 ;  /* 0x0000000109009824 */ /* 0x000fe400078e0a08 */
[----:B------:R-:W-:Y:S02]  /*4980*/  @!P1 IMAD.IADD R8, R8, 0x1, -R9 ;  /* 0x0000000108089824 */ /* 0x000fe400078e0a09 */
[----:B------:R-:W-:Y:S02]  /*4990*/  @!P1 IMAD R11, R0, R2, R11 ;  /* 0x00000002000b9224 */ /* 0x000fe400078e020b */
[----:B------:R-:W-:Y:S01]  /*49a0*/  @!P1 IMAD R10, R8, R12, R10 ;  /* 0x0000000c080a9224 */ /* 0x000fe200078e020a */
[----:B---3--:R-:W-:Y:S06]  /*49b0*/  @!P4 BRA `(.L_x_88) ;  /* 0x0000009400fcc947 */ /* 0x008fec0003800000 */
.L_x_358:
[----:B------:R-:W-:Y:S01]  /*49c0*/  PLOP3.LUT P5, PT, P5, P0, PT, 0xf2, 0x2f ;  /* 0x00000000002f781c */ /* 0x000fe20002fa1e72 */
[----:B------:R-:W-:Y:S01]  /*49d0*/  UMOV UR14, 0x0 ;  /* 0x00000000000e7882 */ /* 0x000fe20000000000 */
[----:B------:R-:W-:Y:S01]  /*49e0*/  LOP3.LUT R28, R28, 0x1, RZ, 0x3c, !PT ;  /* 0x000000011c1c7812 */ /* 0x000fe200078e3cff */
[----:B------:R-:W-:Y:S01]  /*49f0*/  UMOV UR15, 0x10000000 ;  /* 0x10000000000f7882 */ /* 0x000fe20000000000 */
[----:B------:R-:W-:Y:S01]  /*4a00*/  UMOV UR12, UR36 ;  /* 0x00000024000c7c82 */ /* 0x000fe20008000000 */
[----:B------:R-:W-:Y:S08]  /*4a10*/  @P3 R2UR UR36, R25 ;  /* 0x00000000192432ca */ /* 0x000ff000000e0000 */
[----:B------:R-:W-:Y:S01]  /*4a20*/  @!P5 IADD3 R2, P0, PT, R30, 0x580, RZ ;  /* 0x000005801e02d810 */ /* 0x000fe20007f1e0ff */
[----:B------:R-:W-:Y:S01]  /*4a30*/  @!P5 IMAD.SHL.U32 R235, R235, 0x40, RZ ;  /* 0x00000040ebebd824 */ /* 0x000fe200078e00ff */
[----:B------:R-:W-:Y:S01]  /*4a40*/  VOTEU.ALL UP0, P5 ;  /* 0x0000000000ff7886 */ /* 0x000fe20002800000 */
[----:B------:R-:W-:Y:S01]  /*4a50*/  @!P5 IMAD.SHL.U32 R236, R236, 0x80, RZ ;  /* 0x00000080ececd824 */ /* 0x000fe200078e00ff */
[----:B------:R-:W-:Y:S01]  /*4a60*/  @!P5 R2UR UR8, R2 ;  /* 0x000000000208d2ca */ /* 0x000fe200000e0000 */
[----:B-1----:R-:W-:Y:S01]  /*4a70*/  @!P5 IMAD.X R0, RZ, RZ, R31, P0 ;  /* 0x000000ffff00d224 */ /* 0x002fe200000e061f */
[----:B------:R-:W-:Y:S01]  /*4a80*/  @!P5 R2UR UR10, R235 ;  /* 0x00000000eb0ad2ca */ /* 0x000fe200000e0000 */
[----:B------:R-:W-:Y:S01]  /*4a90*/  @!UP0 UIADD3 UR9, UPT, UPT, UR6, 0x110, URZ ;  /* 0x0000011006098890 */ /* 0x000fe2000fffe0ff */
[----:B------:R-:W-:Y:S01]  /*4aa0*/  @!P5 R2UR UR11, R236 ;  /* 0x00000000ec0bd2ca */ /* 0x000fe200000e0000 */
[----:B------:R-:W-:Y:S01]  /*4ab0*/  IMAD.IADD R235, R10, 0x1, R223 ;  /* 0x000000010aeb7824 */ /* 0x000fe200078e02df */
[----:B------:R-:W-:Y:S01]  /*4ac0*/  @!P5 R2UR UR7, R0 ;  /* 0x000000000007d2ca */ /* 0x000fe200000e0000 */
[----:B------:R-:W-:Y:S01]  /*4ad0*/  IMAD.IADD R236, R11, 0x1, R234 ;  /* 0x000000010bec7824 */ /* 0x000fe200078e02ea */
[C---:B------:R-:W-:Y:S04]  /*4ae0*/  ISETP.NE.AND P0, PT, R27.reuse, 0x2, PT ;  /* 0x000000021b00780c */ /* 0x040fe80003f05270 */
[----:B------:R-:W-:Y:S01]  /*4af0*/  SEL R0, RZ, 0x1, P0 ;  /* 0x00000001ff007807 */ /* 0x000fe20000000000 */
[----:B------:R-:W-:Y:S01]  /*4b00*/  IMAD.U32 R8, RZ, RZ, UR8 ;  /* 0x00000008ff087e24 */ /* 0x000fe2000f8e00ff */
[----:B------:R-:W-:Y:S01]  /*4b10*/  @!UP0 UIADD3 UR8, UPT, UPT, UR6, 0x200, URZ ;  /* 0x0000020006088890 */ /* 0x000fe2000fffe0ff */
[----:B------:R-:W-:Y:S01]  /*4b20*/  SEL R27, R27, RZ, P0 ;  /* 0x000000ff1b1b7207 */ /* 0x000fe20000000000 */
[----:B------:R-:W-:Y:S01]  /*4b30*/  VOTEU.ALL UP0, P5 ;  /* 0x0000000000ff7886 */ /* 0x000fe20002800000 */
[----:B------:R-:W-:Y:S02]  /*4b40*/  LOP3.LUT R26, R26, R0, RZ, 0x3c, !PT ;  /* 0x000000001a1a7212 */ /* 0x000fe400078e3cff */
[----:B------:R-:W-:Y:S01]  /*4b50*/  IMAD.U32 R9, RZ, RZ, UR7 ;  /* 0x00000007ff097e24 */ /* 0x000fe2000f8e00ff */
[----:B------:R-:W-:Y:S04]  /*4b60*/  @!P5 R2UR UR16, R8 ;  /* 0x000000000810d2ca */ /* 0x000fe800000e0000 */
[----:B------:R-:W-:Y:S11]  /*4b70*/  @!P5 R2UR UR17, R9 ;  /* 0x000000000911d2ca */ /* 0x000ff600000e0000 */
[----:B------:R-:W-:Y:S02]  /*4b80*/  @!UPT UIADD3 URZ, UPT, UPT, URZ, URZ, URZ ;  /* 0x000000fffffff290 */ /* 0x000fe4000fffe0ff */
[----:B------:R3:W-:Y:S01]  /*4b90*/  @!UP0 UTMALDG.3D [UR8], [UR16], desc[UR14] ;  /* 0x00000e08100085b4 */ /* 0x0007e20008011000 */
[----:B------:R3:W-:Y:S01]  /*4ba0*/  @!P5 SYNCS.ARRIVE.TRANS64.RED.A0TR RZ, [UR6+0x110], R23 ;  /* 0x00011017ffffd9a7 */ /* 0x0007e20008300406 */
[----:B------:R-:W-:Y:S01]  /*4bb0*/  UPLOP3.LUT UP0, UPT, UPT, UPT, UPT, 0x80, 0x8 ;  /* 0x000000000008789c */ /* 0x000fe20003f0f070 */
[----:B------:R-:W-:Y:S01]  /*4bc0*/  SYNCS.ARRIVE.TRANS64.RED.A1T0 RZ, [UR37], RZ ;  /* 0x000000ffffff79a7 */ /* 0x000fe20008100425 */
[----:B------:R-:W-:Y:S09]  /*4bd0*/  @P3 BRA `(.L_x_89) ;  /* 0xfffffff400b43947 */ /* 0x000ff2000383ffff */
[----:B------:R-:W-:Y:S07]  /*4be0*/  MOV R0, UR6 ;  /* 0x0000000600007c02 */ /* 0x000fee0008000f00 */
.L_x_90:
[----:B-1----:R-:W-:-:S04]  /*4bf0*/  SHF.L.U32 R2, R28, 0x1f, RZ ;  /* 0x0000001f1c027819 */ /* 0x002fc800000006ff */
[----:B------:R1:W2:Y:S03]  /*4c00*/  SYNCS.PHASECHK.TRANS64.TRYWAIT P0, [R0+URZ+0x118], R2 ;  /* 0x00011802000075a7 */ /* 0x0002a600080011ff */
[----:B--2---:R-:W-:Y:S05]  /*4c10*/  @!P0 NANOSLEEP.SYNCS 0x989680 ;  /* 0x009896800000895d */ /* 0x004fea0003900000 */
[----:B------:R-:W2:Y:S02]  /*4c20*/  @!P0 SYNCS.PHASECHK.TRANS64 P0, [R0+URZ+0x118], R2 ;  /* 0x00011802000085a7 */ /* 0x000ea400080010ff */
[----:B--23--:R-:W-:Y:S05]  /*4c30*/  @P0 EXIT ;  /* 0x000000000000094d */ /* 0x00cfea0003800000 */
[----:B------:R-:W-:Y:S05]  /*4c40*/  BRA `(.L_x_90) ;  /* 0xfffffffc00e87947 */ /* 0x000fea000383ffff */
.L_x_81:
[----:B------:R-:W-:-:S06]  /*4c50*/  UISETP.GE.AND UP0, UPT, UR8, 0x4, UPT ;  /* 0x000000040800788c */ /* 0x000fcc000bf06270 */
[----:B------:R-:W-:-:S13]  /*4c60*/  PLOP3.LUT P0, PT, PT, PT, UP0, 0x80, 0x8 ;  /* 0x000000000008781c */ /* 0x000fda0003f0f008 */
[----:B------:R-:W-:Y:S05]  /*4c70*/  @!P0 EXIT ;  /* 0x000000000000894d */ /* 0x000fea0003800000 */
[----:B------:R-:W-:Y:S01]  /*4c80*/  BAR.SYNC.DEFER_BLOCKING 0x6, 0xa0 ;  /* 0x0182800000007b1d */ /* 0x000fe20000010000 */
[C---:B------:R-:W-:Y:S02]  /*4c90*/  IMAD.SHL.U32 R2, R239.reuse, 0x40, RZ ;  /* 0x00000040ef027824 */ /* 0x040fe400078e00ff */
[----:B------:R-:W-:Y:S02]  /*4ca0*/  HFMA2 R106, -RZ, RZ, 0, 0 ;  /* 0x00000000ff6a7431 */ /* 0x000fe400000001ff */
[C---:B------:R-:W-:Y:S01]  /*4cb0*/  IMAD.SHL.U32 R240, R239.reuse, 0x8, RZ ;  /* 0x00000008eff07824 */ /* 0x040fe200078e00ff */
[----:B------:R-:W-:Y:S01]  /*4cc0*/  CS2R R246, SRZ ;  /* 0x0000000000f67805 */ /* 0x000fe2000001ff00 */
[C---:B------:R-:W-:Y:S01]  /*4cd0*/  IMAD.SHL.U32 R248, R239.reuse, 0x10, RZ ;  /* 0x00000010eff87824 */ /* 0x040fe200078e00ff */
[----:B------:R-:W-:Y:S01]  /*4ce0*/  UMOV UR43, 0x400 ;  /* 0x00000400002b7882 */ /* 0x000fe20000000000 */
[----:B------:R-:W-:Y:S01]  /*4cf0*/  LOP3.LUT R3, R2, 0x180, RZ, 0xc0, !PT ;  /* 0x0000018002037812 */ /* 0x000fe200078ec0ff */
[----:B------:R-:W-:Y:S01]  /*4d00*/  ULEA UR43, UR37, UR43, 0x18 ;  /* 0x0000002b252b7291 */ /* 0x000fe2000f8ec0ff */
[----:B------:R-:W1:Y:S01]  /*4d10*/  LDC R238, c[0x0][0x370] ;  /* 0x0000dc00ffee7b82 */ /* 0x000e620000000800 */
[----:B------:R-:W-:Y:S01]  /*4d20*/  IMAD.U32 R138, R239, 0x10000, RZ ;  /* 0x00010000ef8a7824 */ /* 0x000fe200078e00ff */
[----:B------:R-:W-:Y:S01]  /*4d30*/  LOP3.LUT R240, R3, 0x30, R240, 0xf8, !PT ;  /* 0x0000003003f07812 */ /* 0x000fe200078ef8f0 */
[----:B------:R-:W-:Y:S01]  /*4d40*/  UIADD3 UR4, UPT, UPT, UR43, 0x2200, URZ ;  /* 0x000022002b047890 */ /* 0x000fe2000fffe0ff */
[----:B------:R-:W-:Y:S01]  /*4d50*/  LOP3.LUT R250, R248, 0x20, RZ, 0xc0, !PT ;  /* 0x00000020f8fa7812 */ /* 0x000fe200078ec0ff */
[----:B------:R-:W-:Y:S01]  /*4d60*/  IMAD.MOV.U32 R13, RZ, RZ, RZ ;  /* 0x000000ffff0d7224 */ /* 0x000fe200078e00ff */
[----:B------:R-:W-:Y:S01]  /*4d70*/  LOP3.LUT R240, R240, 0x1e40, R2, 0xf8, !PT ;  /* 0x00001e40f0f07812 */ /* 0x000fe200078ef802 */
[----:B------:R-:W-:Y:S01]  /*4d80*/  IMAD.MOV.U32 R245, RZ, RZ, RZ ;  /* 0x000000fffff57224 */ /* 0x000fe200078e00ff */
[----:B------:R-:W2:Y:S01]  /*4d90*/  LDC R135, c[0x0][0xb0c] ;  /* 0x0002c300ff877b82 */ /* 0x000ea20000000800 */
[----:B------:R-:W-:Y:S01]  /*4da0*/  LOP3.LUT R138, R138, 0x600000, RZ, 0xc0, !PT ;  /* 0x006000008a8a7812 */ /* 0x000fe200078ec0ff */
[----:B------:R-:W4:Y:S01]  /*4db0*/  LDCU.64 UR46, c[0x0][0x348] ;  /* 0x00006900ff2e77ac */ /* 0x000f220008000a00 */
[----:B------:R-:W-:Y:S01]  /*4dc0*/  VIADD R249, R240, UR43 ;  /* 0x0000002bf0f97c36 */ /* 0x000fe20008000000 */
[----:B------:R-:W-:-:S02]  /*4dd0*/  LOP3.LUT R248, R248, 0x40, RZ, 0xc0, !PT ;  /* 0x00000040f8f87812 */ /* 0x000fc400078ec0ff */
[----:B------:R-:W-:Y:S01]  /*4de0*/  MOV R251, UR4 ;  /* 0x0000000400fb7c02 */ /* 0x000fe20008000f00 */
[----:B------:R-:W3:Y:S01]  /*4df0*/  LDS R0, [UR43+0x1e0] ;  /* 0x0001e02bff007984 */ /* 0x000ee20008000800 */
[----:B------:R-:W1:Y:S01]  /*4e00*/  LDC R242, c[0x0][0xb20] ;  /* 0x0002c800fff27b82 */ /* 0x000e620000000800 */
[--C-:B------:R-:W-:Y:S01]  /*4e10*/  IADD3 R250, PT, PT, -R250, 0x200, R249.reuse ;  /* 0x00000200fafa7810 */ /* 0x100fe20007ffe1f9 */
[----:B------:R-:W1:Y:S01]  /*4e20*/  LDCU.64 UR38, c[0x0][0x888] ;  /* 0x00011100ff2677ac */ /* 0x000e620008000a00 */
[----:B------:R-:W-:-:S03]  /*4e30*/  IADD3 R249, PT, PT, -R248, 0x200, R249 ;  /* 0x00000200f8f97810 */ /* 0x000fc60007ffe1f9 */
[----:B------:R-:W-:Y:S01]  /*4e40*/  IMAD.IADD R248, R250, 0x1, -R248 ;  /* 0x00000001faf87824 */ /* 0x000fe200078e0af8 */
[----:B------:R-:W-:Y:S01]  /*4e50*/  UIADD3 UR42, UPT, UPT, UR43, 0x200, URZ ;  /* 0x000002002b2a7890 */ /* 0x000fe2000fffe0ff */
[----:B------:R-:W1:Y:S08]  /*4e60*/  LDC R134, c[0x0][0xb30] ;  /* 0x0002cc00ff867b82 */ /* 0x000e700000000800 */
[----:B------:R-:W1:Y:S08]  /*4e70*/  LDC.64 R232, c[0x0][0xb10] ;  /* 0x0002c400ffe87b82 */ /* 0x000e700000000a00 */
[----:B------:R-:W1:Y:S08]  /*4e80*/  LDC.64 R132, c[0x0][0xb18] ;  /* 0x0002c600ff847b82 */ /* 0x000e700000000a00 */
[----:B------:R-:W1:Y:S01]  /*4e90*/  LDC.64 R228, c[0x0][0x888] ;  /* 0x00022200ffe47b82 */ /* 0x000e620000000a00 */
[----:B---3--:R-:W-:-:S07]  /*4ea0*/  IMAD.IADD R138, R0, 0x1, R138 ;  /* 0x00000001008a7824 */ /* 0x008fce00078e028a */
[----:B------:R-:W3:Y:S08]  /*4eb0*/  LDC.64 R130, c[0x0][0xb28] ;  /* 0x0002ca00ff827b82 */ /* 0x000ef00000000a00 */
[----:B------:R-:W1:Y:S08]  /*4ec0*/  LDC.64 R230, c[0x0][0x890] ;  /* 0x00022400ffe67b82 */ /* 0x000e700000000a00 */
[----:B------:R-:W1:Y:S08]  /*4ed0*/  LDC.64 R226, c[0x0][0x8b0] ;  /* 0x00022c00ffe27b82 */ /* 0x000e700000000a00 */
[----:B------:R-:W1:Y:S08]  /*4ee0*/  LDC.64 R224, c[0x0][0x8a8] ;  /* 0x00022a00ffe07b82 */ /* 0x000e700000000a00 */
[----:B--2-4-:R-:W1:Y:S02]  /*4ef0*/  LDC R243, c[0x0][0x374] ;  /* 0x0000dd00fff37b82 */ /* 0x014e640000000800 */
.L_x_301:
[C---:B------:R-:W-:Y:S02]  /*4f00*/  LEA R0, R13.reuse, UR43, 0x3 ;  /* 0x0000002b0d007c11 */ /* 0x040fe4000f8e18ff */
[----:B------:R-:W-:Y:S02]  /*4f10*/  SHF.L.U32 R2, R246, 0x1f, RZ ;  /* 0x0000001ff6027819 */ /* 0x000fe400000006ff */
[----:B------:R-:W-:Y:S02]  /*4f20*/  LEA R16, R13, UR43, 0x4 ;  /* 0x0000002b0d107c11 */ /* 0x000fe4000f8e20ff */
[----:B------:R-:W2:Y:S02]  /*4f30*/  SYNCS.PHASECHK.TRANS64.TRYWAIT P0, [R0+URZ+0x130], R2 ;  /* 0x00013002000075a7 */ /* 0x000ea400080011ff */
[----:B--2---:R-:W-:Y:S05]  /*4f40*/  @!P0 BRA `(.L_x_91) ;  /* 0x0000009000b08947 */ /* 0x004fea0003800000 */
.L_x_359:
[----:B------:R-:W4:Y:S01]  /*4f50*/  LDC.64 R10, c[0x0][0xb10] ;  /* 0x0002c400ff0a7b82 */ /* 0x000f220000000a00 */
[----:B------:R-:W3:Y:S01]  /*4f60*/  LDS.128 R16, [R16+0x1c0] ;  /* 0x0001c00010107984 */ /* 0x000ee20000000c00 */
[----:B-1----:R-:W-:Y:S01]  /*4f70*/  ISETP.NE.AND P1, PT, R134, 0x1, PT ;  /* 0x000000018600780c */ /* 0x002fe20003f25270 */
[----:B--2---:R-:W-:Y:S01]  /*4f80*/  VIADD R0, R0, 0x140 ;  /* 0x0000014000007836 */ /* 0x004fe20000000000 */
[----:B------:R-:W-:Y:S04]  /*4f90*/  ISETP.GE.AND P0, PT, R129, 0x1, PT ;  /* 0x000000018100780c */ /* 0x000fe80003f06270 */
[----:B------:R-:W1:Y:S01]  /*4fa0*/  LDC.64 R8, c[0x0][0xb18] ;  /* 0x0002c600ff087b82 */ /* 0x000e620000000a00 */
[----:B------:R-:W-:Y:S01]  /*4fb0*/  PRMT R0, RZ, 0x654, R0 ;  /* 0x00000654ff007816 */ /* 0x000fe20000000000 */
[----:B------:R-:W-:Y:S01]  /*4fc0*/  @!PT LDS RZ, [RZ] ;  /* 0x00000000fffff984 */ /* 0x000fe20000000800 */
[----:B------:R-:W-:Y:S01]  /*4fd0*/  @!PT LDS RZ, [RZ] ;  /* 0x00000000fffff984 */ /* 0x000fe20000000800 */
[----:B------:R-:W-:Y:S01]  /*4fe0*/  @!PT LDS RZ, [RZ] ;  /* 0x00000000fffff984 */ /* 0x000fe20000000800 */
[----:B------:R-:W-:Y:S01]  /*4ff0*/  @!PT LDS RZ, [RZ] ;  /* 0x00000000fffff984 */ /* 0x000fe20000000800 */
[----:B------:R2:W-:Y:S06]  /*5000*/  MEMBAR.ALL.CTA ;  /* 0x0000000000007992 */ /* 0x0005ec0000008000 */
[----:B--2---:R-:W2:Y:S01]  /*5010*/  FENCE.VIEW.ASYNC.S ;  /* 0x00000000000073c6 */ /* 0x004ea20000000000 */
[----:B------:R-:W1:Y:S08]  /*5020*/  @!P1 LDC R12, c[0x0][0xb20] ;  /* 0x0002c800ff0c9b82 */ /* 0x000e700000000800 */
[----:B------:R-:W1:Y:S01]  /*5030*/  @!P1 LDC R7, c[0x0][0xb0c] ;  /* 0x0002c300ff079b82 */ /* 0x000e620000000800 */
[----:B--2---:R2:W-:Y:S01]  /*5040*/  SYNCS.ARRIVE.TRANS64.RED.A1T0 RZ, [R0+URZ], RZ ;  /* 0x000000ff00ff79a7 */ /* 0x0045e200081004ff */
[----:B---3--:R-:W-:Y:S04]  /*5050*/  LOP3.LUT P4, RZ, R18, 0x1, RZ, 0xc0, !PT ;  /* 0x0000000112ff7812 */ /* 0x008fe8000788c0ff */
[----:B------:R-:W-:Y:S09]  /*5060*/  P2R R252, PR, RZ, 0x10 ;  /* 0x00000010fffc7803 */ /* 0x000ff20000000000 */
[----:B------:R-:W-:Y:S02]  /*5070*/  @P4 MOV R137, R16 ;  /* 0x0000001000894202 */ /* 0x000fe40000000f00 */
[----:B------:R-:W-:Y:S01]  /*5080*/  @P4 LOP3.LUT R136, R17, 0xffff, RZ, 0xc0, !PT ;  /* 0x0000ffff11884812 */ /* 0x000fe200078ec0ff */
[----:B--2-4-:R-:W-:Y:S06]  /*5090*/  @!P0 BRA `(.L_x_92) ;  /* 0x0000000000a48947 */ /* 0x014fec0003800000 */
[-C--:B------:R-:W-:Y:S01]  /*50a0*/  IMAD.HI.U32 R0, R243, R133.reuse, RZ ;  /* 0x00000085f3007227 */ /* 0x080fe200078e00ff */
[----:B------:R-:W-:Y:S02]  /*50b0*/  ISETP.NE.AND P0, PT, R132, 0x1, PT ;  /* 0x000000018400780c */ /* 0x000fe40003f05270 */
[----:B------:R-:W-:Y:S01]  /*50c0*/  ISETP.NE.AND P2, PT, R129, 0x1, PT ;  /* 0x000000018100780c */ /* 0x000fe20003f45270 */
[----:B------:R-:W-:Y:S01]  /*50d0*/  IMAD.HI.U32 R4, R238, R232, RZ ;  /* 0x000000e8ee047227 */ /* 0x000fe200078e00ff */
[----:B------:R-:W-:Y:S02]  /*50e0*/  SHF.R.U32.HI R0, RZ, R242, R0 ;  /* 0x000000f2ff007219 */ /* 0x000fe40000011600 */
[----:B------:R-:W-:Y:S01]  /*50f0*/  ISETP.NE.AND P3, PT, R135, 0x1, PT ;  /* 0x000000018700780c */ /* 0x000fe20003f65270 */
[----:B------:R-:W-:Y:S01]  /*5100*/  IMAD.HI.U32 R6, R136, R133, RZ ;  /* 0x0000008588067227 */ /* 0x000fe200078e00ff */
[-C--:B------:R-:W-:Y:S02]  /*5110*/  SHF.R.U32.HI R4, RZ, R233.reuse, R4 ;  /* 0x000000e9ff047219 */ /* 0x080fe40000011604 */
        /* <DEDUP_REMOVED lines=12> */
[----:B------:R-:W-:Y:S01]  /*51e0*/  IMAD R5, R129, R4, RZ ;  /* 0x0000000481057224 */ /* 0x000fe200078e02ff */
[C---:B------:R-:W-:Y:S01]  /*51f0*/  ISETP.GE.AND P0, PT, R3.reuse, R0, PT ;  /* 0x000000000300720c */ /* 0x040fe20003f06270 */
[C---:B------:R-:W-:Y:S03]  /*5200*/  IMAD.HI.U32 R0, R3.reuse, R130, RZ ;  /* 0x0000008203007227 */ /* 0x040fe600078e00ff */
[C---:B------:R-:W-:Y:S02]  /*5210*/  ISETP.GE.OR P0, PT, R2.reuse, R5, P0 ;  /* 0x000000050200720c */ /* 0x040fe40000706670 */
[----:B------:R-:W-:Y:S04]  /*5220*/  SHF.R.U32.HI R0, RZ, R131, R0 ;  /* 0x00000083ff007219 */ /* 0x000fe80000011600 */
        /* <DEDUP_REMOVED lines=15> */
[----:B------:R-:W-:Y:S07]  /*5320*/  IMAD R136, R3, R132, R136 ;  /* 0x0000008403887224 */ /* 0x000fee00078e0288 */
.L_x_92:
[----:B------:R-:W-:Y:S01]  /*5330*/  @!P1 IMAD.HI.U32 R0, R137, R10, RZ ;  /* 0x0000000a89009227 */ /* 0x000fe200078e00ff */
[----:B-1----:R-:W-:Y:S01]  /*5340*/  @!P1 ISETP.NE.AND P0, PT, R8, 0x1, PT ;  /* 0x000000010800980c */ /* 0x002fe20003f05270 */
[----:B------:R-:W-:Y:S01]  /*5350*/  ULOP3.LUT UP0, URZ, UR42, 0x1b0, URZ, 0xc0, !UPT ;  /* 0x000001b02aff7892 */ /* 0x000fe2000f80c0ff */
[----:B------:R-:W-:Y:S01]  /*5360*/  @!P1 ISETP.NE.AND P2, PT, R7, 0x1, PT ;  /* 0x000000010700980c */ /* 0x000fe20003f45270 */
[C---:B------:R-:W-:Y:S01]  /*5370*/  @!P1 IMAD.HI.U32 R2, R136.reuse, R9, RZ ;  /* 0x0000000988029227 */ /* 0x040fe200078e00ff */
[----:B------:R-:W-:Y:S02]  /*5380*/  @!P1 SHF.R.U32.HI R0, RZ, R11, R0 ;  /* 0x0000000bff009219 */ /* 0x000fe40000011600 */
[----:B------:R-:W-:Y:S02]  /*5390*/  @P4 SHF.R.U32.HI R244, RZ, 0x10, R17 ;  /* 0x00000010fff44819 */ /* 0x000fe40000011611 */
[----:B------:R-:W-:Y:S02]  /*53a0*/  @!P1 SHF.R.U32.HI R2, RZ, R12, R2 ;  /* 0x0000000cff029219 */ /* 0x000fe40000011602 */
[----:B------:R-:W-:Y:S02]  /*53b0*/  @!P1 SEL R3, R137, R0, !P2 ;  /* 0x0000000089039207 */ /* 0x000fe40005000000 */
[----:B------:R-:W-:Y:S05]  /*53c0*/  @!P1 SEL R2, R136, R2, !P0 ;  /* 0x0000000288029207 */ /* 0x000fea0004000000 */
[----:B------:R-:W-:Y:S02]  /*53d0*/  @!P1 IMAD.IADD R0, R2, 0x1, -R3 ;  /* 0x0000000102009824 */ /* 0x000fe400078e0a03 */
[----:B------:R-:W-:Y:S02]  /*53e0*/  @!P1 IMAD.IADD R2, R3, 0x1, -R2 ;  /* 0x0000000103029824 */ /* 0x000fe400078e0a02 */
[----:B------:R-:W-:Y:S02]  /*53f0*/  @!P1 IMAD R137, R0, R7, R137 ;  /* 0x0000000700899224 */ /* 0x000fe400078e0289 */
[----:B------:R-:W-:Y:S02]  /*5400*/  VIADD R0, R13, 0x1 ;  /* 0x000000010d007836 */ /* 0x000fe40000000000 */
[----:B------:R-:W-:Y:S03]  /*5410*/  @!P1 IMAD R136, R2, R8, R136 ;  /* 0x0000000802889224 */ /* 0x000fe600078e0288 */
[----:B------:R1:W-:Y:S01]  /*5420*/  STL [R1], R0 ;  /* 0x0000000001007387 */ /* 0x0003e20000100800 */
[----:B------:R-:W-:Y:S05]  /*5430*/  BRA.U !UP0, `(.L_x_93) ;  /* 0x0000000108407547 */ /* 0x000fea000b800000 */
[----:B------:R-:W2:Y:S01]  /*5440*/  LDCU.64 UR8, c[0x4][0x80] ;  /* 0x01001000ff0877ac */ /* 0x000ea20008000a00 */
[----:B------:R-:W-:Y:S01]  /*5450*/  MOV R3, 0x0 ;  /* 0x0000000000037802 */ /* 0x000fe20000000f00 */
[----:B------:R-:W-:Y:S02]  /*5460*/  HFMA2 R12, -RZ, RZ, 0, 5.9604644775390625e-08 ;  /* 0x00000001ff0c7431 */ /* 0x000fe400000001ff */
[----:B------:R-:W-:Y:S02]  /*5470*/  IMAD.MOV.U32 R8, RZ, RZ, 0x70 ;  /* 0x00000070ff087424 */ /* 0x000fe400078e00ff */
[----:B------:R-:W-:Y:S01]  /*5480*/  IMAD.MOV.U32 R13, RZ, RZ, RZ ;  /* 0x000000ffff0d7224 */ /* 0x000fe200078e00ff */
[----:B------:R-:W3:Y:S01]  /*5490*/  LDCU.64 UR6, c[0x4][0x88] ;  /* 0x01001100ff0677ac */ /* 0x000ee20008000a00 */
[----:B------:R-:W4:Y:S01]  /*54a0*/  LDC.64 R2, c[0x4][R3] ;  /* 0x0100000003027b82 */ /* 0x000f220000000a00 */
[----:B------:R-:W1:Y:S01]  /*54b0*/  LDCU.64 UR4, c[0x4][0x8] ;  /* 0x01000100ff0477ac */ /* 0x000e620008000a00 */
[----:B--2---:R-:W-:Y:S01]  /*54c0*/  MOV R5, UR9 ;  /* 0x0000000900057c02 */ /* 0x004fe20008000f00 */
[----:B------:R-:W-:Y:S01]  /*54d0*/  IMAD.U32 R4, RZ, RZ, UR8 ;  /* 0x00000008ff047e24 */ /* 0x000fe2000f8e00ff */
[----:B---3--:R-:W-:Y:S01]  /*54e0*/  MOV R7, UR7 ;  /* 0x0000000700077c02 */ /* 0x008fe20008000f00 */
[----:B------:R-:W-:Y:S01]  /*54f0*/  IMAD.U32 R6, RZ, RZ, UR6 ;  /* 0x00000006ff067e24 */ /* 0x000fe2000f8e00ff */
[----:B-1----:R-:W-:Y:S01]  /*5500*/  MOV R11, UR5 ;  /* 0x00000005000b7c02 */ /* 0x002fe20008000f00 */
[----:B------:R-:W-:Y:S02]  /*5510*/  IMAD.U32 R10, RZ, RZ, UR4 ;  /* 0x00000004ff0a7e24 */ /* 0x000fe4000f8e00ff */
[----:B------:R-:W-:Y:S07]  /*5520*/  LEPC R20, `(.L_x_93) ;  /* 0x000000001014794e */ /* 0x000fee0000000000 */
[----:B----45:R-:W-:Y:S05]  /*5530*/  CALL.ABS.NOINC R2 ;  /* 0x0000000002007343 */ /* 0x030fea0003c00000 */
.L_x_93:
[----:B------:R-:W-:Y:S01]  /*5540*/  LOP3.LUT P0, RZ, R251, 0x1b0, RZ, 0xc0, !PT ;  /* 0x000001b0fbff7812 */ /* 0x000fe2000780c0ff */
[----:B------:R-:W-:Y:S11]  /*5550*/  BSSY.RECONVERGENT B6, `(.L_x_94) ;  /* 0x0000013000067945 */ /* 0x000ff60003800200 */
[----:B------:R-:W-:Y:S01]  /*5560*/  @!UPT UIADD3 URZ, UPT, UPT, URZ, URZ, URZ ;  /* 0x000000fffffff290 */ /* 0x000fe2000fffe0ff */
[----:B------:R-:W-:Y:S05]  /*5570*/  @!P0 BRA `(.L_x_95) ;  /* 0x0000000000408947 */ /* 0x000fea0003800000 */
        /* <DEDUP_REMOVED lines=16> */
.L_x_95:
[----:B------:R-:W-:Y:S05]  /*5680*/  BSYNC.RECONVERGENT B6 ;  /* 0x0000000000067941 */ /* 0x000fea0003800200 */
.L_x_94:
[----:B------:R-:W-:Y:S02]  /*5690*/  ISETP.NE.U32.AND P3, PT, R230, RZ, PT ;  /* 0x000000ffe600720c */ /* 0x000fe40003f65070 */
[----:B------:R-:W-:Y:S02]  /*56a0*/  ISETP.NE.U32.AND P2, PT, R226, RZ, PT ;  /* 0x000000ffe200720c */ /* 0x000fe40003f45070 */
[----:B------:R-:W-:Y:S02]  /*56b0*/  ISETP.NE.AND.EX P3, PT, R231, RZ, PT, P3 ;  /* 0x000000ffe700720c */ /* 0x000fe40003f65330 */
[----:B------:R-:W-:Y:S02]  /*56c0*/  PLOP3.LUT P0, PT, PT, PT, PT, 0x8, 0x80 ;  /* 0x000000000080781c */ /* 0x000fe40003f0e170 */
[----:B------:R-:W-:Y:S09]  /*56d0*/  ISETP.NE.AND.EX P2, PT, R227, RZ, PT, P2 ;  /* 0x000000ffe300720c */ /* 0x000ff20003f45320 */
[----:B------:R-:W-:Y:S05]  /*56e0*/  @!P3 BRA `(.L_x_96) ;  /* 0x00000000002cb947 */ /* 0x000fea0003800000 */
[----:B------:R-:W-:Y:S01]  /*56f0*/  ISETP.NE.U32.AND P1, PT, R228, RZ, PT ;  /* 0x000000ffe400720c */ /* 0x000fe20003f25070 */
[----:B------:R-:W-:Y:S03]  /*5700*/  IMAD.MOV.U32 R237, RZ, RZ, 0x1 ;  /* 0x00000001ffed7424 */ /* 0x000fe600078e00ff */
[----:B------:R-:W-:Y:S11]  /*5710*/  ISETP.NE.AND.EX P1, PT, R229, RZ, PT, P1 ;  /* 0x000000ffe500720c */ /* 0x000ff60003f25310 */
[----:B------:R-:W-:Y:S02]  /*5720*/  @!UPT UIADD3 URZ, UPT, UPT, URZ, URZ, URZ ;  /* 0x000000fffffff290 */ /* 0x000fe4000fffe0ff */
[----:B------:R-:W2:Y:S01]  /*5730*/  @P1 LDC.64 R2, c[0x0][0x888] ;  /* 0x00022200ff021b82 */ /* 0x000ea20000000a00 */
[----:B-1----:R-:W-:Y:S04]  /*5740*/  @P1 IMAD R0, R230, UR36, RZ ;  /* 0x00000024e6001c24 */ /* 0x002fe8000f8e02ff */
[----:B--2---:R-:W-:Y:S04]  /*5750*/  @P1 IMAD.WIDE R2, R0, 0x4, R2 ;  /* 0x0000000400021825 */ /* 0x004fe800078e0202 */
[----:B------:R-:W-:Y:S01]  /*5760*/  HFMA2 R0, -RZ, RZ, 0, 5.9604644775390625e-08 ;  /* 0x00000001ff007431 */ /* 0x000fe200000001ff */
[----:B-----5:R2:W5:Y:S04]  /*5770*/  @P1 LDG.E R184, desc[UR40][R2.64] ;  /* 0x0000002802b81981 */ /* 0x020568000c1e1900 */
[----:B------:R-:W-:Y:S01]  /*5780*/  @!P1 PRMT R237, R0, 0x7610, R237 ;  /* 0x0000761000ed9816 */ /* 0x000fe200000000ed */
[----:B--2---:R-:W3:Y:S06]  /*5790*/  @!P1 LDC R184, c[0x0][0x880] ;  /* 0x00022000ffb89b82 */ /* 0x004eec0000000800 */
.L_x_96:
[----:B------:R-:W-:Y:S05]  /*57a0*/  @!P2 BRA `(.L_x_97) ;  /* 0x000000000020a947 */ /* 0x000fea0003800000 */
[----:B------:R-:W-:Y:S04]  /*57b0*/  ISETP.NE.U32.AND P1, PT, R224, RZ, PT ;  /* 0x000000ffe000720c */ /* 0x000fe80003f25070 */
[----:B------:R-:W-:Y:S11]  /*57c0*/  ISETP.NE.AND.EX P1, PT, R225, RZ, PT, P1 ;  /* 0x000000ffe100720c */ /* 0x000ff60003f25310 */
[----:B------:R-:W-:Y:S02]  /*57d0*/  @!UPT UIADD3 URZ, UPT, UPT, URZ, URZ, URZ ;  /* 0x000000fffffff290 */ /* 0x000fe4000fffe0ff */
[----:B------:R-:W2:Y:S01]  /*57e0*/  @P1 LDC.64 R2, c[0x0][0x8a8] ;  /* 0x00022a00ff021b82 */ /* 0x000ea20000000a00 */
[----:B-1----:R-:W-:Y:S04]  /*57f0*/  @P1 IMAD R0, R226, UR36, RZ ;  /* 0x00000024e2001c24 */ /* 0x002fe8000f8e02ff */
[----:B--2---:R-:W-:Y:S05]  /*5800*/  @P1 IMAD.WIDE R2, R0, 0x4, R2 ;  /* 0x0000000400021825 */ /* 0x004fea00078e0202 */
[----:B-----5:R2:W5:Y:S02]  /*5810*/  @P1 LDG.E R139, desc[UR40][R2.64] ;  /* 0x00000028028b1981 */ /* 0x020564000c1e1900 */
[----:B--2---:R-:W4:Y:S02]  /*5820*/  @!P1 LDC R139, c[0x0][0x8a0] ;  /* 0x00022800ff8b9b82 */ /* 0x004f240000000800 */
.L_x_97:
[----:B------:R-:W-:Y:S09]  /*5830*/  UISETP.NE.AND UP0, UPT, UR44, URZ, UPT ;  /* 0x000000ff2c00728c */ /* 0x000ff2000bf05270 */
[----:B------:R-:W-:Y:S05]  /*5840*/  BRA.U !UP0, `(.L_x_98) ;  /* 0x0000000108407547 */ /* 0x000fea000b800000 */
[----:B------:R-:W-:Y:S02]  /*5850*/  ISETP.NE.U32.AND P4, PT, R230, RZ, PT ;  /* 0x000000ffe600720c */ /* 0x000fe40003f85070 */
[----:B------:R-:W-:Y:S02]  /*5860*/  PLOP3.LUT P0, PT, PT, PT, PT, 0x80, 0x8 ;  /* 0x000000000008781c */ /* 0x000fe40003f0f070 */
[----:B------:R-:W-:Y:S11]  /*5870*/  ISETP.NE.AND.EX P4, PT, R231, RZ, PT, P4 ;  /* 0x000000ffe700720c */ /* 0x000ff60003f85340 */
[----:B------:R-:W-:Y:S02]  /*5880*/  @!UPT UIADD3 URZ, UPT, UPT, URZ, URZ, URZ ;  /* 0x000000fffffff290 */ /* 0x000fe4000fffe0ff */
[----:B------:R-:W-:Y:S01]  /*5890*/  @P4 LOP3.LUT P1, RZ, R237, 0xff, RZ, 0xc0, !PT ;  /* 0x000000ffedff4812 */ /* 0x000fe2000782c0ff */
[----:B------:R-:W2:Y:S03]  /*58a0*/  @P4 LDC.64 R2, c[0x0][0x888] ;  /* 0x00022200ff024b82 */ /* 0x000ea60000000a00 */
[----:B------:R-:W-:Y:S02]  /*58b0*/  @P4 PLOP3.LUT P0, PT, P1, PT, PT, 0x80, 0x8 ;  /* 0x000000000008481c */ /* 0x000fe40000f0f070 */
[----:B---3-5:R-:W-:Y:S04]  /*58c0*/  @P4 FSETP.NEU.AND P1, PT, R184, RZ, PT ;  /* 0x000000ffb800420b */ /* 0x028fe80003f2d000 */
[----:B-1----:R-:W-:Y:S02]  /*58d0*/  @P4 SEL R0, RZ, 0xffffffff, P1 ;  /* 0xffffffffff004807 */ /* 0x002fe40000800000 */
[----:B--2---:R-:W-:Y:S04]  /*58e0*/  @P4 ISETP.NE.U32.AND P2, PT, R2, RZ, PT ;  /* 0x000000ff0200420c */ /* 0x004fe80003f45070 */
[----:B------:R-:W-:Y:S04]  /*58f0*/  @P4 ISETP.NE.AND.EX P2, PT, R3, RZ, PT, P2 ;  /* 0x000000ff0300420c */ /* 0x000fe80003f45320 */
[----:B------:R-:W-:Y:S02]  /*5900*/  @!P0 SEL R0, RZ, 0xffffffff, P2 ;  /* 0xffffffffff008807 */ /* 0x000fe40001000000 */
[----:B------:R-:W-:Y:S02]  /*5910*/  @!P4 FSETP.EQ.AND P0, PT, R184, RZ, PT ;  /* 0x000000ffb800c20b */ /* 0x000fe40003f02000 */
[----:B------:R-:W-:Y:S04]  /*5920*/  @P4 LOP3.LUT R0, R0, 0x1, RZ, 0xc0, !PT ;  /* 0x0000000100004812 */ /* 0x000fe800078ec0ff */
[----:B------:R-:W-:Y:S11]  /*5930*/  @P4 ISETP.EQ.U32.AND P0, PT, R0, 0x1, PT ;  /* 0x000000010000480c */ /* 0x000ff60003f02070 */
[----:B------:R-:W-:Y:S02]  /*5940*/  @!UPT UIADD3 URZ, UPT, UPT, URZ, URZ, URZ ;  /* 0x000000fffffff290 */ /* 0x000fe4000fffe0ff */
.L_x_98:
[----:B-1----:R-:W-:Y:S01]  /*5950*/  @!P0 SHF.L.U32 R0, R245, 0x1f, RZ ;  /* 0x0000001ff5008819 */ /* 0x002fe200000006ff */
[----:B------:R-:W-:Y:S01]  /*5960*/  BSSY B1, `(.L_x_99) ;  /* 0x0000038000017945 */ /* 0x000fe20003800000 */
[C---:B------:R-:W-:Y:S01]  /*5970*/  LEA R220, R106.reuse, UR43, 0x3 ;  /* 0x0000002b6adc7c11 */ /* 0x040fe2000f8e18ff */
[----:B------:R-:W-:Y:S01]  /*5980*/  IMAD R2, R106, 0x40, R138 ;  /* 0x000000406a027824 */ /* 0x000fe200078e028a */
[----:B------:R-:W1:Y:S01]  /*5990*/  @!P0 SYNCS.PHASECHK.TRANS64.TRYWAIT P1, [UR43+0x110], R0 ;  /* 0x00011000ff0085a7 */ /* 0x000e62000802112b */
[----:B------:R-:W-:Y:S02]  /*59a0*/  SHF.L.U32 R4, R247, 0x1f, RZ ;  /* 0x0000001ff7047819 */ /* 0x000fe400000006ff */
[----:B------:R-:W-:Y:S02]  /*59b0*/  CS2R R18, SRZ ;  /* 0x0000000000127805 */ /* 0x000fe4000001ff00 */
[----:B------:R-:W-:Y:S02]  /*59c0*/  PLOP3.LUT P5, PT, PT, PT, PT, 0x8, 0x80 ;  /* 0x000000000080781c */ /* 0x000fe40003fae170 */
[----:B------:R-:W-:Y:S02]  /*59d0*/  CS2R R16, SRZ ;  /* 0x0000000000107805 */ /* 0x000fe4000001ff00 */
[----:B------:R-:W-:Y:S02]  /*59e0*/  CS2R R26, SRZ ;  /* 0x00000000001a7805 */ /* 0x000fe4000001ff00 */
[----:B------:R-:W-:Y:S02]  /*59f0*/  CS2R R24, SRZ ;  /* 0x0000000000187805 */ /* 0x000fe4000001ff00 */
[----:B------:R-:W-:Y:S02]  /*5a00*/  CS2R R34, SRZ ;  /* 0x0000000000227805 */ /* 0x000fe4000001ff00 */
[----:B------:R-:W-:Y:S02]  /*5a10*/  CS2R R32, SRZ ;  /* 0x0000000000207805 */ /* 0x000fe4000001ff00 */
[----:B------:R-:W-:Y:S02]  /*5a20*/  CS2R R30, SRZ ;  /* 0x00000000001e7805 */ /* 0x000fe4000001ff00 */
[----:B------:R-:W-:Y:S01]  /*5a30*/  CS2R R28, SRZ ;  /* 0x00000000001c7805 */ /* 0x000fe2000001ff00 */
[----:B------:R2:W2:Y:S01]  /*5a40*/  SYNCS.PHASECHK.TRANS64.TRYWAIT P4, [R220+URZ+0x150], R4 ;  /* 0x00015004dc0075a7 */ /* 0x0004a200080811ff */
[----:B-1----:R-:W-:Y:S01]  /*5a50*/  @!P0 PLOP3.LUT P5, PT, P1, PT, PT, 0x8, 0x80 ;  /* 0x000000000080881c */ /* 0x002fe20000fae170 */
[----:B------:R-:W-:Y:S01]  /*5a60*/  @!UPT UIADD3 URZ, UPT, UPT, URZ, URZ, URZ ;  /* 0x000000fffffff290 */ /* 0x000fe2000fffe0ff */
[----:B------:R-:W-:Y:S11]  /*5a70*/  @P0 BRA `(.L_x_100) ;  /* 0x0000000000980947 */ /* 0x000ff60003800000 */
[----:B------:R-:W-:Y:S01]  /*5a80*/  ISETP.NE.U32.AND P0, PT, RZ, UR38, PT ;  /* 0x00000026ff007c0c */ /* 0x000fe2000bf05070 */
[----:B------:R-:W-:Y:S01]  /*5a90*/  BSSY B0, `(.L_x_101) ;  /* 0x0000016000007945 */ /* 0x000fe20003800000 */
[----:B---3-5:R-:W-:Y:S02]  /*5aa0*/  FSETP.NEU.AND P2, PT, R184, RZ, PT ;  /* 0x000000ffb800720b */ /* 0x028fe40003f4d000 */
[----:B------:R-:W-:Y:S02]  /*5ab0*/  CS2R R30, SRZ ;  /* 0x00000000001e7805 */ /* 0x000fe4000001ff00 */
[----:B------:R-:W-:Y:S02]  /*5ac0*/  ISETP.NE.AND.EX P0, PT, RZ, UR39, PT, P0 ;  /* 0x00000027ff007c0c */ /* 0x000fe4000bf05300 */
[----:B------:R-:W-:Y:S02]  /*5ad0*/  CS2R R28, SRZ ;  /* 0x00000000001c7805 */ /* 0x000fe4000001ff00 */
[----:B------:R-:W-:Y:S02]  /*5ae0*/  LOP3.LUT P1, RZ, R237, 0xff, RZ, 0xc0, !PT ;  /* 0x000000ffedff7812 */ /* 0x000fe4000782c0ff */
[----:B------:R-:W-:Y:S02]  /*5af0*/  CS2R R34, SRZ ;  /* 0x0000000000227805 */ /* 0x000fe4000001ff00 */
[----:B------:R-:W-:Y:S02]  /*5b00*/  SEL R0, RZ, 0xffffffff, P2 ;  /* 0xffffffffff007807 */ /* 0x000fe40001000000 */
[----:B------:R-:W-:Y:S02]  /*5b10*/  CS2R R32, SRZ ;  /* 0x0000000000207805 */ /* 0x000fe4000001ff00 */
[----:B------:R-:W-:Y:S02]  /*5b20*/  SEL R3, RZ, 0xffffffff, P0 ;  /* 0xffffffffff037807 */ /* 0x000fe40000000000 */
[----:B------:R-:W-:Y:S02]  /*5b30*/  CS2R R26, SRZ ;  /* 0x00000000001a7805 */ /* 0x000fe4000001ff00 */
[----:B------:R-:W-:Y:S02]  /*5b40*/  CS2R R24, SRZ ;  /* 0x0000000000187805 */ /* 0x000fe4000001ff00 */
[----:B------:R-:W-:Y:S02]  /*5b50*/  CS2R R18, SRZ ;  /* 0x0000000000127805 */ /* 0x000fe4000001ff00 */
[----:B------:R-:W-:Y:S02]  /*5b60*/  @P3 SEL R0, R3, R0, !P1 ;  /* 0x0000000003003207 */ /* 0x000fe40004800000 */
[----:B------:R-:W-:Y:S02]  /*5b70*/  CS2R R16, SRZ ;  /* 0x0000000000107805 */ /* 0x000fe4000001ff00 */
[----:B------:R-:W-:Y:S04]  /*5b80*/  LOP3.LUT R0, R0, 0x1, RZ, 0xc0, !PT ;  /* 0x0000000100007812 */ /* 0x000fe800078ec0ff */
[----:B------:R-:W-:Y:S01]  /*5b90*/  ISETP.NE.U32.AND P0, PT, R0, 0x1, PT ;  /* 0x000000010000780c */ /* 0x000fe20003f05070 */
[----:B------:R-:W-:Y:S01]  /*5ba0*/  @!UPT UIADD3 URZ, UPT, UPT, URZ, URZ, URZ ;  /* 0x000000fffffff290 */ /* 0x000fe2000fffe0ff */
[----:B------:R-:W-:Y:S11]  /*5bb0*/  @!P5 BRA `(.L_x_102) ;  /* 0x00000000000cd947 */ /* 0x000ff60003800000 */
[----:B------:R-:W-:Y:S04]  /*5bc0*/  SHF.L.U32 R3, R245, 0x1f, RZ ;  /* 0x0000001ff5037819 */ /* 0x000fe800000006ff */
[----:B------:R-:W1:Y:S02]  /*5bd0*/  SYNCS.PHASECHK.TRANS64.TRYWAIT P1, [UR43+0x110], R3 ;  /* 0x00011003ff0075a7 */ /* 0x000e64000802112b */
[----:B-1----:R-:W-:Y:S05]  /*5be0*/  @!P1 BRA `(.L_x_103) ;  /* 0x00000084009c9947 */ /* 0x002fea0003800000 */
.L_x_102:
[----:B------:R-:W-:Y:S05]  /*5bf0*/  BSYNC B0 ;  /* 0x0000000000007941 */ /* 0x000fea0003800000 */
.L_x_101:
[----:B------:R3:W1:Y:S01]  /*5c00*/  @P0 LDS.128 R28, [R240+UR43+0x200] ;  /* 0x0002002bf01c0984 */ /* 0x0006620008000c00 */
[----:B------:R-:W-:Y:S01]  /*5c10*/  UIADD3 UR4, UPT, UPT, UR43, 0x118, URZ ;  /* 0x000001182b047890 */ /* 0x000fe2000fffe0ff */
[----:B------:R-:W-:Y:S02]  /*5c20*/  LOP3.LUT R245, R245, 0x1, RZ, 0x3c, !PT ;  /* 0x00000001f5f57812 */ /* 0x000fe400078e3cff */
[----:B------:R3:W1:Y:S01]  /*5c30*/  @P0 LDS.128 R32, [R250+0x10] ;  /* 0x00001000fa200984 */ /* 0x0006620000000c00 */
[----:B------:R-:W-:Y:S03]  /*5c40*/  UPRMT UR4, UR37, 0x654, UR4 ;  /* 0x0000065425047896 */ /* 0x000fe60008000004 */
[----:B------:R3:W1:Y:S04]  /*5c50*/  @P0 LDS.128 R24, [R249+0x20] ;  /* 0x00002000f9180984 */ /* 0x0006680000000c00 */
[----:B------:R3:W1:Y:S01]  /*5c60*/  @P0 LDS.128 R16, [R248+0x30] ;  /* 0x00003000f8100984 */ /* 0x0006620000000c00 */
[----:B------:R-:W-:Y:S01]  /*5c70*/  @!PT LDS RZ, [RZ] ;  /* 0x00000000fffff984 */ /* 0x000fe20000000800 */
[----:B------:R-:W-:Y:S01]  /*5c80*/  @!PT LDS RZ, [RZ] ;  /* 0x00000000fffff984 */ /* 0x000fe20000000800 */
[----:B------:R-:W-:Y:S01]  /*5c90*/  @!PT LDS RZ, [RZ] ;  /* 0x00000000fffff984 */ /* 0x000fe20000000800 */
[----:B------:R-:W-:Y:S01]  /*5ca0*/  @!PT LDS RZ, [RZ] ;  /* 0x00000000fffff984 */ /* 0x000fe20000000800 */
[----:B------:R5:W-:Y:S06]  /*5cb0*/  MEMBAR.ALL.CTA ;  /* 0x0000000000007992 */ /* 0x000bec0000008000 */
[----:B-----5:R-:W5:Y:S02]  /*5cc0*/  FENCE.VIEW.ASYNC.S ;  /* 0x00000000000073c6 */ /* 0x020f640000000000 */
[----:B-----5:R-:W-:Y:S01]  /*5cd0*/  SYNCS.ARRIVE.TRANS64.RED.A1T0 RZ, [UR4], RZ ;  /* 0x000000ffffff79a7 */ /* 0x020fe20008100404 */
.L_x_100:
[----:B------:R-:W-:Y:S05]  /*5ce0*/  BSYNC B1 ;  /* 0x0000000000017941 */ /* 0x000fea0003800000 */
.L_x_99:
[----:B-1----:R-:W-:Y:S04]  /*5cf0*/  SHF.R.U32.HI R0, RZ, 0x15, R2 ;  /* 0x00000015ff007819 */ /* 0x002fe80000011602 */
[----:B------:R-:W-:Y:S01]  /*5d00*/  LOP3.LUT P0, RZ, R0, 0x3, R241, 0x48, !PT ;  /* 0x0000000300ff7812 */ /* 0x000fe200078048f1 */
[----:B------:R-:W-:Y:S01]  /*5d10*/  @!UPT UIADD3 URZ, UPT, UPT, URZ, URZ, URZ ;  /* 0x000000fffffff290 */ /* 0x000fe2000fffe0ff */
[----:B--2---:R-:W-:Y:S11]  /*5d20*/  @P4 BRA `(.L_x_104) ;  /* 0x0000000000084947 */ /* 0x004ff60003800000 */
[----:B------:R-:W1:Y:S02]  /*5d30*/  SYNCS.PHASECHK.TRANS64.TRYWAIT P1, [R220+URZ+0x150], R4 ;  /* 0x00015004dc0075a7 */ /* 0x000e6400080211ff */
[----:B-1----:R-:W-:Y:S05]  /*5d40*/  @!P1 BRA `(.L_x_105) ;  /* 0x00000084005c9947 */ /* 0x002fea0003800000 */
.L_x_104:
        /* <DEDUP_REMOVED lines=8> */
[----:B------:R-:W3:Y:S01]  /*5dd0*/  LDCU.64 UR4, c[0x4][0x10] ;  /* 0x01000200ff0477ac */ /* 0x000ee20008000a00 */
[----:B--2---:R-:W-:Y:S01]  /*5de0*/  MOV R5, UR9 ;  /* 0x0000000900057c02 */ /* 0x004fe20008000f00 */
[----:B-1----:R-:W-:Y:S01]  /*5df0*/  IMAD.U32 R4, RZ, RZ, UR8 ;  /* 0x00000008ff047e24 */ /* 0x002fe2000f8e00ff */
[----:B---3--:R-:W-:Y:S01]  /*5e00*/  MOV R7, UR7 ;  /* 0x0000000700077c02 */ /* 0x008fe20008000f00 */
[----:B------:R-:W-:Y:S01]  /*5e10*/  IMAD.U32 R6, RZ, RZ, UR6 ;  /* 0x00000006ff067e24 */ /* 0x000fe2000f8e00ff */
[----:B------:R-:W-:Y:S01]  /*5e20*/  MOV R11, UR5 ;  /* 0x00000005000b7c02 */ /* 0x000fe20008000f00 */
[----:B------:R-:W-:Y:S02]  /*5e30*/  IMAD.U32 R10, RZ, RZ, UR4 ;  /* 0x00000004ff0a7e24 */ /* 0x000fe4000f8e00ff */
[----:B------:R-:W-:Y:S07]  /*5e40*/  LEPC R20, `(.L_x_106) ;  /* 0x000000001014794e */ /* 0x000fee0000000000 */
[----:B----45:R-:W-:Y:S05]  /*5e50*/  CALL.ABS.NOINC R14 ;  /* 0x000000000e007343 */ /* 0x030fea0003c00000 */
.L_x_106:
[----:B------:R-:W-:Y:S05]  /*5e60*/  WARPSYNC.ALL ;  /* 0x0000000000007948 */ /* 0x000fea0003800000 */
[----:B------:R-:W-:Y:S01]  /*5e70*/  R2UR UR4, R2 ;  /* 0x00000000020472ca */ /* 0x000fe200000e0000 */
[----:B------:R-:W-:Y:S01]  /*5e80*/  BSSY.RECONVERGENT B1, `(.L_x_107) ;  /* 0x00002f7000017945 */ /* 0x000fe20003800200 */
[----:B------:R-:W-:Y:S02]  /*5e90*/  F2FP.F16.E4M3.UNPACK_B R12, R29 ;  /* 0x0000001dff0c723e */ /* 0x000fe400020006ff */
[----:B------:R-:W-:Y:S02]  /*5ea0*/  F2FP.F16.E4M3.UNPACK_B R11, R30 ;  /* 0x0000001eff0b723e */ /* 0x000fe400020006ff */
[----:B------:R-:W-:Y:S01]  /*5eb0*/  F2FP.F16.E4M3.UNPACK_B R10, R31 ;  /* 0x0000001fff0a723e */ /* 0x000fe200020006ff */
[--C-:B------:R-:W-:Y:S01]  /*5ec0*/  HADD2.F32 R69, -RZ, R12.reuse.H0_H0 ;  /* 0x2000000cff457230 */ /* 0x100fe20000004100 */
[----:B------:R-:W-:Y:S01]  /*5ed0*/  F2FP.F16.E4M3.UNPACK_B R9, R32 ;  /* 0x00000020ff09723e */ /* 0x000fe200020006ff */
[----:B------:R-:W-:Y:S01]  /*5ee0*/  HADD2.F32 R70, -RZ, R12.H1_H1 ;  /* 0x3000000cff467230 */ /* 0x000fe20000004100 */
        /* <DEDUP_REMOVED lines=8> */
[----:B-1----:R-:W-:Y:S01]  /*5f70*/  F2FP.F16.E4M3.UNPACK_B R4, R25 ;  /* 0x00000019ff04723e */ /* 0x002fe200020006ff */
[--C-:B------:R-:W-:Y:S01]  /*5f80*/  HADD2.F32 R81, -RZ, R9.reuse.H0_H0 ;  /* 0x20000009ff517230 */ /* 0x100fe20000004100 */
[-C--:B------:R-:W-:Y:S01]  /*5f90*/  F2FP.F16.E4M3.UNPACK_B R2, R28.reuse ;  /* 0x0000001cff02723e */ /* 0x080fe200020006ff */
[----:B------:R-:W-:Y:S01]  /*5fa0*/  HADD2.F32 R82, -RZ, R9.H1_H1 ;  /* 0x30000009ff527230 */ /* 0x000fe20000004100 */
[----:B------:R-:W-:Y:S01]  /*5fb0*/  F2FP.F16.E4M3.UNPACK_B R28, R28.H1 ;  /* 0x0000001cff1c723e */ /* 0x000fe200030006ff */
[--C-:B------:R-:W-:Y:S01]  /*5fc0*/  HADD2.F32 R85, -RZ, R8.reuse.H0_H0 ;  /* 0x20000008ff557230 */ /* 0x100fe20000004100 */
[----:B------:R-:W-:Y:S01]  /*5fd0*/  F2FP.F16.E4M3.UNPACK_B R29, R29.H1 ;  /* 0x0000001dff1d723e */ /* 0x000fe200030006ff */
        /* <DEDUP_REMOVED lines=17> */
[-C--:B------:R-:W-:Y:S01]  /*60f0*/  F2FP.F16.E4M3.UNPACK_B R107, R26.reuse ;  /* 0x0000001aff6b723e */ /* 0x080fe200020006ff */
        /* <DEDUP_REMOVED lines=23> */
[----:B------:R-:W-:Y:S01]  /*6270*/  MOV R171, 0x3bbb989d ;  /* 0x3bbb989d00ab7802 */ /* 0x000fe20000000f00 */
[--C-:B------:R-:W-:Y:S01]  /*6280*/  HADD2.F32 R97, -RZ, R5.reuse.H0_H0 ;  /* 0x20000005ff617230 */ /* 0x100fe20000004100 */
[----:B------:R-:W-:Y:S01]  /*6290*/  R2UR UR5, R220 ;  /* 0x00000000dc0572ca */ /* 0x000fe200000e0000 */
[----:B------:R-:W-:Y:S02]  /*62a0*/  HADD2.F32 R98, -RZ, R5.H1_H1 ;  /* 0x30000005ff627230 */ /* 0x000fe40000004100 */
[--C-:B------:R-:W-:Y:S02]  /*62b0*/  HADD2.F32 R99, -RZ, R24.reuse.H0_H0 ;  /* 0x20000018ff637230 */ /* 0x100fe40000004100 */
[----:B------:R-:W-:Y:S02]  /*62c0*/  HADD2.F32 R100, -RZ, R24.H1_H1 ;  /* 0x30000018ff647230 */ /* 0x000fe40000004100 */
[--C-:B------:R-:W-:Y:S02]  /*62d0*/  HADD2.F32 R101, -RZ, R4.reuse.H0_H0 ;  /* 0x20000004ff657230 */ /* 0x100fe40000004100 */
[----:B------:R-:W-:Y:S02]  /*62e0*/  HADD2.F32 R102, -RZ, R4.H1_H1 ;  /* 0x30000004ff667230 */ /* 0x000fe40000004100 */
[--C-:B------:R-:W-:Y:S02]  /*62f0*/  HADD2.F32 R103, -RZ, R25.reuse.H0_H0 ;  /* 0x20000019ff677230 */ /* 0x100fe40000004100 */
[----:B------:R-:W-:Y:S01]  /*6300*/  HADD2.F32 R104, -RZ, R25.H1_H1 ;  /* 0x30000019ff687230 */ /* 0x000fe20000004100 */
[----:B------:R-:W-:Y:S01]  /*6310*/  UIADD3 UR5, UPT, UPT, UR5, 0x170, URZ ;  /* 0x0000017005057890 */ /* 0x000fe2000fffe0ff */
[----:B------:R-:W1:Y:S01]  /*6320*/  LDTM.x64 R4, tmem[UR4] ;  /* 0x00000004000479ee */ /* 0x000e620008340000 */
[--C-:B------:R-:W-:Y:S01]  /*6330*/  HADD2.F32 R0, -RZ, R2.reuse.H0_H0 ;  /* 0x20000002ff007230 */ /* 0x100fe20000004100 */
[----:B------:R-:W-:Y:S01]  /*6340*/  NOP ;  /* 0x0000000000007918 */ /* 0x000fe20000000000 */
[----:B------:R-:W-:Y:S01]  /*6350*/  HADD2.F32 R2, -RZ, R2.H1_H1 ;  /* 0x30000002ff027230 */ /* 0x000fe20000004100 */
[----:B------:R-:W-:Y:S01]  /*6360*/  UPRMT UR5, UR37, 0x654, UR5 ;  /* 0x0000065425057896 */ /* 0x000fe20008000005 */
[--C-:B------:R-:W-:Y:S02]  /*6370*/  HADD2.F32 R105, -RZ, R107.reuse.H0_H0 ;  /* 0x2000006bff697230 */ /* 0x100fe40000004100 */
[----:B------:R-:W-:Y:S02]  /*6380*/  HADD2.F32 R107, -RZ, R107.H1_H1 ;  /* 0x3000006bff6b7230 */ /* 0x000fe40000004100 */
[--C-:B------:R-:W-:Y:S02]  /*6390*/  HADD2.F32 R108, -RZ, R109.reuse.H0_H0 ;  /* 0x2000006dff6c7230 */ /* 0x100fe40000004100 */
[----:B------:R-:W-:Y:S02]  /*63a0*/  HADD2.F32 R109, -RZ, R109.H1_H1 ;  /* 0x3000006dff6d7230 */ /* 0x000fe40000004100 */
[--C-:B------:R-:W-:Y:S01]  /*63b0*/  HADD2.F32 R110, -RZ, R111.reuse.H0_H0 ;  /* 0x2000006fff6e7230 */ /* 0x100fe20000004100 */
[----:B-1----:R-:W-:Y:S01]  /*63c0*/  SYNCS.ARRIVE.TRANS64.RED.A1T0 RZ, [UR5], RZ ;  /* 0x000000ffffff79a7 */ /* 0x002fe20008100405 */
[----:B------:R-:W-:Y:S02]  /*63d0*/  HADD2.F32 R111, -RZ, R111.H1_H1 ;  /* 0x3000006fff6f7230 */ /* 0x000fe40000004100 */
[--C-:B------:R-:W-:Y:S02]  /*63e0*/  HADD2.F32 R112, -RZ, R113.reuse.H0_H0 ;  /* 0x20000071ff707230 */ /* 0x100fe40000004100 */
[----:B------:R-:W-:Y:S02]  /*63f0*/  HADD2.F32 R113, -RZ, R113.H1_H1 ;  /* 0x30000071ff717230 */ /* 0x000fe40000004100 */
[--C-:B------:R-:W-:Y:S02]  /*6400*/  HADD2.F32 R114, -RZ, R115.reuse.H0_H0 ;  /* 0x20000073ff727230 */ /* 0x100fe40000004100 */
[----:B------:R-:W-:Y:S02]  /*6410*/  HADD2.F32 R115, -RZ, R115.H1_H1 ;  /* 0x30000073ff737230 */ /* 0x000fe40000004100 */
[C---:B----45:R-:W-:Y:S01]  /*6420*/  FMUL R4, R139.reuse, R4 ;  /* 0x000000048b047220 */ /* 0x070fe20000400000 */
[C---:B------:R-:W-:Y:S01]  /*6430*/  FMUL R5, R139.reuse, R5 ;  /* 0x000000058b057220 */ /* 0x040fe20000400000 */
[C---:B------:R-:W-:Y:S01]  /*6440*/  FMUL R6, R139.reuse, R6 ;  /* 0x000000068b067220 */ /* 0x040fe20000400000 */
[C---:B------:R-:W-:Y:S01]  /*6450*/  FMUL R7, R139.reuse, R7 ;  /* 0x000000078b077220 */ /* 0x040fe20000400000 */
[C---:B------:R-:W-:Y:S01]  /*6460*/  FMUL R8, R139.reuse, R8 ;  /* 0x000000088b087220 */ /* 0x040fe20000400000 */
[C---:B---3--:R-:W-:Y:S01]  /*6470*/  FFMA R4, R184.reuse, R0, R4 ;  /* 0x00000000b8047223 */ /* 0x048fe20000000004 */
[C---:B------:R-:W-:Y:S01]  /*6480*/  FMUL R9, R139.reuse, R9 ;  /* 0x000000098b097220 */ /* 0x040fe20000400000 */
[C---:B------:R-:W-:Y:S01]  /*6490*/  FFMA R5, R184.reuse, R2, R5 ;  /* 0x00000002b8057223 */ /* 0x040fe20000000005 */
        /* <DEDUP_REMOVED lines=86> */
[--C-:B------:R-:W-:Y:S02]  /*6a00*/  HADD2.F32 R116, -RZ, R117.reuse.H0_H0 ;  /* 0x20000075ff747230 */ /* 0x100fe40000004100 */
[C---:B------:R-:W-:Y:S01]  /*6a10*/  FMUL R53, R139.reuse, R53 ;  /* 0x000000358b357220 */ /* 0x040fe20000400000 */
[C---:B------:R-:W-:Y:S01]  /*6a20*/  FFMA R49, R184.reuse, R111, R49 ;  /* 0x0000006fb8317223 */ /* 0x040fe20000000031 */
[----:B------:R-:W-:Y:S02]  /*6a30*/  HADD2.F32 R117, -RZ, R117.H1_H1 ;  /* 0x30000075ff757230 */ /* 0x000fe40000004100 */
        /* <DEDUP_REMOVED lines=38> */
[----:B------:R-:W-:Y:S02]  /*6ca0*/  HFMA2 R107, -RZ, RZ, 3.7421875, 0 ;  /* 0x437c0000ff6b7431 */ /* 0x000fe400000001ff */
[----:B------:R-:W-:Y:S01]  /*6cb0*/  FMUL R67, R139, R67 ;  /* 0x000000438b437220 */ /* 0x000fe20000400000 */
[C---:B------:R-:W-:Y:S01]  /*6cc0*/  FFMA R63, R184.reuse, R125, R63 ;  /* 0x0000007db83f7223 */ /* 0x040fe2000000003f */
[C---:B------:R-:W-:Y:S01]  /*6cd0*/  FFMA R64, R184.reuse, R126, R64 ;  /* 0x0000007eb8407223 */ /* 0x040fe20000000040 */
[C---:B------:R-:W-:Y:S01]  /*6ce0*/  FFMA R65, R184.reuse, R127, R65 ;  /* 0x0000007fb8417223 */ /* 0x040fe20000000041 */
[C---:B------:R-:W-:Y:S01]  /*6cf0*/  FFMA R66, R184.reuse, R128, R66 ;  /* 0x00000080b8427223 */ /* 0x040fe20000000042 */
[----:B------:R-:W-:Y:S01]  /*6d00*/  FFMA R67, R184, R140, R67 ;  /* 0x0000008cb8437223 */ /* 0x000fe20000000043 */
[----:B------:R-:W-:Y:S04]  /*6d10*/  FFMA.SAT R108, R4, -R171, 0.5 ;  /* 0x3f000000046c7423 */ /* 0x000fe800000028ab */
[----:B------:R-:W-:Y:S04]  /*6d20*/  FFMA.RM R108, R108, R107, 12582913 ;  /* 0x4b4000016c6c7423 */ /* 0x000fe8000000406b */
[----:B------:R-:W-:Y:S04]  /*6d30*/  FADD R0, R108, -12583039 ;  /* 0xcb40007f6c007421 */ /* 0x000fe80000000000 */
[C---:B------:R-:W-:Y:S04]  /*6d40*/  FFMA R0, R4.reuse, -1.4426950216293334961, -R0 ;  /* 0xbfb8aa3b04007823 */ /* 0x040fe80000000800 */
[----:B------:R-:W-:Y:S01]  /*6d50*/  FFMA R0, R4, -1.925963033500011079e-08, R0 ;  /* 0xb2a5706004007823 */ /* 0x000fe20000000000 */
[----:B------:R-:W-:Y:S03]  /*6d60*/  FFMA.SAT R109, R5, -R171, 0.5 ;  /* 0x3f000000056d7423 */ /* 0x000fe600000028ab */
[----:B------:R-:W1:Y:S01]  /*6d70*/  MUFU.EX2 R172, R0 ;  /* 0x0000000000ac7308 */ /* 0x000e620000000800 */
[----:B------:R-:W-:Y:S04]  /*6d80*/  FFMA.RM R109, R109, R107, 12582913 ;  /* 0x4b4000016d6d7423 */ /* 0x000fe8000000406b */
[----:B------:R-:W-:Y:S04]  /*6d90*/  FADD R2, R109, -12583039 ;  /* 0xcb40007f6d027421 */ /* 0x000fe80000000000 */
[C---:B------:R-:W-:Y:S04]  /*6da0*/  FFMA R2, R5.reuse, -1.4426950216293334961, -R2 ;  /* 0xbfb8aa3b05027823 */ /* 0x040fe80000000802 */
[----:B------:R-:W-:Y:S01]  /*6db0*/  FFMA R2, R5, -1.925963033500011079e-08, R2 ;  /* 0xb2a5706005027823 */ /* 0x000fe20000000002 */
[----:B------:R-:W-:Y:S03]  /*6dc0*/  FFMA.SAT R110, R6, -R171, 0.5 ;  /* 0x3f000000066e7423 */ /* 0x000fe600000028ab */
[----:B------:R-:W2:Y:S01]  /*6dd0*/  MUFU.EX2 R173, R2 ;  /* 0x0000000200ad7308 */ /* 0x000ea20000000800 */
[----:B------:R-:W-:Y:S04]  /*6de0*/  FFMA.RM R110, R110, R107, 12582913 ;  /* 0x4b4000016e6e7423 */ /* 0x000fe8000000406b */
[----:B------:R-:W-:Y:S04]  /*6df0*/  FADD R3, R110, -12583039 ;  /* 0xcb40007f6e037421 */ /* 0x000fe80000000000 */
[C---:B------:R-:W-:Y:S04]  /*6e00*/  FFMA R3, R6.reuse, -1.4426950216293334961, -R3 ;  /* 0xbfb8aa3b06037823 */ /* 0x040fe80000000803 */
[----:B------:R-:W-:Y:S01]  /*6e10*/  FFMA R3, R6, -1.925963033500011079e-08, R3 ;  /* 0xb2a5706006037823 */ /* 0x000fe20000000003 */
[----:B------:R-:W-:Y:S03]  /*6e20*/  FFMA.SAT R111, R7, -R171, 0.5 ;  /* 0x3f000000076f7423 */ /* 0x000fe600000028ab */
[----:B------:R-:W3:Y:S01]  /*6e30*/  MUFU.EX2 R174, R3 ;  /* 0x0000000300ae7308 */ /* 0x000ee20000000800 */
[----:B------:R-:W-:Y:S04]  /*6e40*/  FFMA.RM R111, R111, R107, 12582913 ;  /* 0x4b4000016f6f7423 */ /* 0x000fe8000000406b */
[C---:B------:R-:W-:Y:S01]  /*6e50*/  FADD R68, R111.reuse, -12583039 ;  /* 0xcb40007f6f447421 */ /* 0x040fe20000000000 */
[----:B------:R-:W-:Y:S03]  /*6e60*/  SHF.L.U32 R111, R111, 0x17, RZ ;  /* 0x000000176f6f7819 */ /* 0x000fe600000006ff */
[C---:B------:R-:W-:Y:S04]  /*6e70*/  FFMA R68, R7.reuse, -1.4426950216293334961, -R68 ;  /* 0xbfb8aa3b07447823 */ /* 0x040fe80000000844 */
[----:B------:R-:W-:Y:S01]  /*6e80*/  FFMA R68, R7, -1.925963033500011079e-08, R68 ;  /* 0xb2a5706007447823 */ /* 0x000fe20000000044 */
[----:B------:R-:W-:Y:S03]  /*6e90*/  FFMA.SAT R112, R8, -R171, 0.5 ;  /* 0x3f00000008707423 */ /* 0x000fe600000028ab */
[----:B------:R-:W4:Y:S01]  /*6ea0*/  MUFU.EX2 R183, R68 ;  /* 0x0000004400b77308 */ /* 0x000f220000000800 */
[----:B------:R-:W-:Y:S04]  /*6eb0*/  FFMA.RM R112, R112, R107, 12582913 ;  /* 0x4b40000170707423 */ /* 0x000fe8000000406b */
[----:B------:R-:W-:Y:S04]  /*6ec0*/  FADD R69, R112, -12583039 ;  /* 0xcb40007f70457421 */ /* 0x000fe80000000000 */
        /* <DEDUP_REMOVED lines=102> */
[C---:B------:R-:W-:Y:S03]  /*7530*/  FFMA.SAT R140, R25.reuse, -R171, 0.5 ;  /* 0x3f000000198c7423 */ /* 0x040fe600000028ab */
        /* <DEDUP_REMOVED lines=62> */
[C---:B------:R-:W-:Y:S01]  /*7920*/  FADD R96, R150.reuse, -12583039 ;  /* 0xcb40007f96607421 */ /* 0x040fe20000000000 */
[----:B------:R-:W-:Y:S03]  /*7930*/  SHF.L.U32 R150, R150, 0x17, RZ ;  /* 0x0000001796967819 */ /* 0x000fe600000006ff */
        /* <DEDUP_REMOVED lines=9> */
[----:B------:R1:W4:Y:S01]  /*79d0*/  MUFU.EX2 R205, R97 ;  /* 0x0000006100cd7308 */ /* 0x0003220000000800 */
[----:B------:R-:W-:Y:S04]  /*79e0*/  FFMA.RM R152, R152, R107, 12582913 ;  /* 0x4b40000198987423 */ /* 0x000fe8000000406b */
[----:B------:R-:W-:Y:S04]  /*79f0*/  FADD R98, R152, -12583039 ;  /* 0xcb40007f98627421 */ /* 0x000fe80000000000 */
[C---:B------:R-:W-:Y:S04]  /*7a00*/  FFMA R98, R37.reuse, -1.4426950216293334961, -R98 ;  /* 0xbfb8aa3b25627823 */ /* 0x040fe80000000862 */
[----:B------:R-:W-:Y:S01]  /*7a10*/  FFMA R98, R37, -1.925963033500011079e-08, R98 ;  /* 0xb2a5706025627823 */ /* 0x000fe20000000062 */
[C---:B------:R-:W-:Y:S03]  /*7a20*/  FFMA.SAT R153, R38.reuse, -R171, 0.5 ;  /* 0x3f00000026997423 */ /* 0x040fe600000028ab */
[----:B------:R2:W4:Y:S01]  /*7a30*/  MUFU.EX2 R206, R98 ;  /* 0x0000006200ce7308 */ /* 0x0005220000000800 */
[----:B------:R-:W-:Y:S01]  /*7a40*/  FFMA.RM R153, R153, R107, 12582913 ;  /* 0x4b40000199997423 */ /* 0x000fe2000000406b */
[----:B-1----:R-:W-:Y:S03]  /*7a50*/  SHF.L.U32 R97, R149, 0x17, RZ ;  /* 0x0000001795617819 */ /* 0x002fe600000006ff */
[----:B------:R-:W-:Y:S04]  /*7a60*/  FADD R99, R153, -12583039 ;  /* 0xcb40007f99637421 */ /* 0x000fe80000000000 */
[C---:B------:R-:W-:Y:S04]  /*7a70*/  FFMA R99, R38.reuse, -1.4426950216293334961, -R99 ;  /* 0xbfb8aa3b26637823 */ /* 0x040fe80000000863 */
[----:B------:R-:W-:Y:S01]  /*7a80*/  FFMA R99, R38, -1.925963033500011079e-08, R99 ;  /* 0xb2a5706026637823 */ /* 0x000fe20000000063 */
[C---:B------:R-:W-:Y:S03]  /*7a90*/  FFMA.SAT R154, R39.reuse, -R171, 0.5 ;  /* 0x3f000000279a7423 */ /* 0x040fe600000028ab */
[----:B------:R1:W4:Y:S01]  /*7aa0*/  MUFU.EX2 R207, R99 ;  /* 0x0000006300cf7308 */ /* 0x0003220000000800 */
[----:B------:R-:W-:Y:S01]  /*7ab0*/  FFMA.RM R154, R154, R107, 12582913 ;  /* 0x4b4000019a9a7423 */ /* 0x000fe2000000406b */
[----:B--2---:R-:W-:Y:S03]  /*7ac0*/  SHF.L.U32 R98, R124, 0x17, RZ ;  /* 0x000000177c627819 */ /* 0x004fe600000006ff */
[----:B------:R-:W-:Y:S04]  /*7ad0*/  FADD R100, R154, -12583039 ;  /* 0xcb40007f9a647421 */ /* 0x000fe80000000000 */
[C---:B------:R-:W-:Y:S04]  /*7ae0*/  FFMA R100, R39.reuse, -1.4426950216293334961, -R100 ;  /* 0xbfb8aa3b27647823 */ /* 0x040fe80000000864 */
[----:B------:R-:W-:Y:S01]  /*7af0*/  FFMA R100, R39, -1.925963033500011079e-08, R100 ;  /* 0xb2a5706027647823 */ /* 0x000fe20000000064 */
[----:B------:R-:W-:Y:S03]  /*7b00*/  FFMA.SAT R155, R40, -R171, 0.5 ;  /* 0x3f000000289b7423 */ /* 0x000fe600000028ab */
[----:B------:R2:W4:Y:S01]  /*7b10*/  MUFU.EX2 R208, R100 ;  /* 0x0000006400d07308 */ /* 0x0005220000000800 */
[----:B------:R-:W-:Y:S01]  /*7b20*/  FFMA.RM R155, R155, R107, 12582913 ;  /* 0x4b4000019b9b7423 */ /* 0x000fe2000000406b */
[----:B-1----:R-:W-:Y:S03]  /*7b30*/  SHF.L.U32 R99, R152, 0x17, RZ ;  /* 0x0000001798637819 */ /* 0x002fe600000006ff */
[----:B------:R-:W-:Y:S04]  /*7b40*/  FADD R101, R155, -12583039 ;  /* 0xcb40007f9b657421 */ /* 0x000fe80000000000 */
[C---:B------:R-:W-:Y:S04]  /*7b50*/  FFMA R101, R40.reuse, -1.4426950216293334961, -R101 ;  /* 0xbfb8aa3b28657823 */ /* 0x040fe80000000865 */
[----:B------:R-:W-:Y:S01]  /*7b60*/  FFMA R101, R40, -1.925963033500011079e-08, R101 ;  /* 0xb2a5706028657823 */ /* 0x000fe20000000065 */
[----:B------:R-:W-:Y:S03]  /*7b70*/  FFMA.SAT R156, R41, -R171, 0.5 ;  /* 0x3f000000299c7423 */ /* 0x000fe600000028ab */
        /* <DEDUP_REMOVED lines=16> */
[----:B--2---:R-:W-:Y:S02]  /*7c80*/  SHF.L.U32 R102, R145, 0x17, RZ ;  /* 0x0000001791667819 */ /* 0x004fe400000006ff */
[----:B------:R-:W-:Y:S01]  /*7c90*/  SHF.L.U32 R145, R147, 0x17, RZ ;  /* 0x0000001793917819 */ /* 0x000fe200000006ff */
[----:B------:R-:W-:Y:S04]  /*7ca0*/  FADD R104, R158, -12583039 ;  /* 0xcb40007f9e687421 */ /* 0x000fe80000000000 */
[C---:B------:R-:W-:Y:S04]  /*7cb0*/  FFMA R104, R43.reuse, -1.4426950216293334961, -R104 ;  /* 0xbfb8aa3b2b687823 */ /* 0x040fe80000000868 */
[----:B------:R-:W-:Y:S01]  /*7cc0*/  FFMA R104, R43, -1.925963033500011079e-08, R104 ;  /* 0xb2a570602b687823 */ /* 0x000fe20000000068 */
[----:B------:R-:W-:Y:S03]  /*7cd0*/  FFMA.SAT R159, R44, -R171, 0.5 ;  /* 0x3f0000002c9f7423 */ /* 0x000fe600000028ab */
[----:B------:R2:W4:Y:S01]  /*7ce0*/  MUFU.EX2 R212, R104 ;  /* 0x0000006800d47308 */ /* 0x0005220000000800 */
[----:B------:R-:W-:Y:S01]  /*7cf0*/  FFMA.RM R159, R159, R107, 12582913 ;  /* 0x4b4000019f9f7423 */ /* 0x000fe2000000406b */
[----:B-1----:R-:W-:Y:S02]  /*7d00*/  SHF.L.U32 R103, R144, 0x17, RZ ;  /* 0x0000001790677819 */ /* 0x002fe400000006ff */
[----:B------:R-:W-:Y:S01]  /*7d10*/  SHF.L.U32 R144, R151, 0x17, RZ ;  /* 0x0000001797907819 */ /* 0x000fe200000006ff */
        /* <DEDUP_REMOVED lines=11> */
[----:B------:R-:W2:Y:S01]  /*7dd0*/  MUFU.EX2 R214, R0 ;  /* 0x0000000000d67308 */ /* 0x000ea20000000800 */
[----:B------:R-:W-:Y:S01]  /*7de0*/  FFMA.RM R161, R161, R107, 12582913 ;  /* 0x4b400001a1a17423 */ /* 0x000fe2000000406b */
[----:B-1----:R-:W-:Y:S03]  /*7df0*/  SHF.L.U32 R105, R158, 0x17, RZ ;  /* 0x000000179e697819 */ /* 0x002fe600000006ff */
[----:B------:R-:W-:Y:S04]  /*7e00*/  FADD R2, R161, -12583039 ;  /* 0xcb40007fa1027421 */ /* 0x000fe80000000000 */
[C---:B------:R-:W-:Y:S04]  /*7e10*/  FFMA R2, R46.reuse, -1.4426950216293334961, -R2 ;  /* 0xbfb8aa3b2e027823 */ /* 0x040fe80000000802 */
[----:B------:R-:W-:Y:S01]  /*7e20*/  FFMA R2, R46, -1.925963033500011079e-08, R2 ;  /* 0xb2a570602e027823 */ /* 0x000fe20000000002 */
[C---:B------:R-:W-:Y:S03]  /*7e30*/  FFMA.SAT R162, R47.reuse, -R171, 0.5 ;  /* 0x3f0000002fa27423 */ /* 0x040fe600000028ab */
[----:B------:R-:W1:Y:S01]  /*7e40*/  MUFU.EX2 R215, R2 ;  /* 0x0000000200d77308 */ /* 0x000e620000000800 */
[----:B------:R-:W-:Y:S04]  /*7e50*/  FFMA.RM R162, R162, R107, 12582913 ;  /* 0x4b400001a2a27423 */ /* 0x000fe8000000406b */
[----:B------:R-:W-:Y:S04]  /*7e60*/  FADD R3, R162, -12583039 ;  /* 0xcb40007fa2037421 */ /* 0x000fe80000000000 */
[C---:B------:R-:W-:Y:S04]  /*7e70*/  FFMA R3, R47.reuse, -1.4426950216293334961, -R3 ;  /* 0xbfb8aa3b2f037823 */ /* 0x040fe80000000803 */
[----:B------:R-:W-:Y:S01]  /*7e80*/  FFMA R3, R47, -1.925963033500011079e-08, R3 ;  /* 0xb2a570602f037823 */ /* 0x000fe20000000003 */
[C---:B------:R-:W-:Y:S03]  /*7e90*/  FFMA.SAT R163, R48.reuse, -R171, 0.5 ;  /* 0x3f00000030a37423 */ /* 0x040fe600000028ab */
[----:B------:R3:W1:Y:S01]  /*7ea0*/  MUFU.EX2 R216, R3 ;  /* 0x0000000300d87308 */ /* 0x0006620000000800 */
[----:B------:R-:W-:Y:S04]  /*7eb0*/  FFMA.RM R163, R163, R107, 12582913 ;  /* 0x4b400001a3a37423 */ /* 0x000fe8000000406b */
[----:B------:R-:W-:Y:S04]  /*7ec0*/  FADD R68, R163, -12583039 ;  /* 0xcb40007fa3447421 */ /* 0x000fe80000000000 */
[C---:B------:R-:W-:Y:S04]  /*7ed0*/  FFMA R68, R48.reuse, -1.4426950216293334961, -R68 ;  /* 0xbfb8aa3b30447823 */ /* 0x040fe80000000844 */
[----:B------:R-:W-:Y:S01]  /*7ee0*/  FFMA R68, R48, -1.925963033500011079e-08, R68 ;  /* 0xb2a5706030447823 */ /* 0x000fe20000000044 */
[----:B------:R-:W-:Y:S03]  /*7ef0*/  FFMA.SAT R164, R49, -R171, 0.5 ;  /* 0x3f00000031a47423 */ /* 0x000fe600000028ab */
[----:B------:R4:W1:Y:S01]  /*7f00*/  MUFU.EX2 R217, R68 ;  /* 0x0000004400d97308 */ /* 0x0008620000000800 */
[----:B------:R-:W-:Y:S01]  /*7f10*/  FFMA.RM R164, R164, R107, 12582913 ;  /* 0x4b400001a4a47423 */ /* 0x000fe2000000406b */
[----:B---3--:R-:W-:Y:S02]  /*7f20*/  SHF.L.U32 R3, R108, 0x17, RZ ;  /* 0x000000176c037819 */ /* 0x008fe400000006ff */
[----:B------:R-:W-:Y:S01]  /*7f30*/  SHF.L.U32 R108, R159, 0x17, RZ ;  /* 0x000000179f6c7819 */ /* 0x000fe200000006ff */
[----:B------:R-:W-:Y:S04]  /*7f40*/  FADD R69, R164, -12583039 ;  /* 0xcb40007fa4457421 */ /* 0x000fe80000000000 */
[C---:B------:R-:W-:Y:S04]  /*7f50*/  FFMA R69, R49.reuse, -1.4426950216293334961, -R69 ;  /* 0xbfb8aa3b31457823 */ /* 0x040fe80000000845 */
[----:B------:R-:W-:Y:S01]  /*7f60*/  FFMA R69, R49, -1.925963033500011079e-08, R69 ;  /* 0xb2a5706031457823 */ /* 0x000fe20000000045 */
[----:B------:R-:W-:Y:S03]  /*7f70*/  FFMA.SAT R165, R50, -R171, 0.5 ;  /* 0x3f00000032a57423 */ /* 0x000fe600000028ab */
[----:B------:R3:W1:Y:S01]  /*7f80*/  MUFU.EX2 R218, R69 ;  /* 0x0000004500da7308 */ /* 0x0006620000000800 */
[----:B------:R-:W-:Y:S01]  /*7f90*/  FFMA.RM R165, R165, R107, 12582913 ;  /* 0x4b400001a5a57423 */ /* 0x000fe2000000406b */
[----:B----4-:R-:W-:Y:S02]  /*7fa0*/  SHF.L.U32 R68, R110, 0x17, RZ ;  /* 0x000000176e447819 */ /* 0x010fe400000006ff */
[----:B------:R-:W-:Y:S01]  /*7fb0*/  SHF.L.U32 R110, R163, 0x17, RZ ;  /* 0x00000017a36e7819 */ /* 0x000fe200000006ff */
[C---:B------:R-:W-:Y:S01]  /*7fc0*/  FADD R70, R165.reuse, -12583039 ;  /* 0xcb40007fa5467421 */ /* 0x040fe20000000000 */
[----:B------:R-:W-:Y:S03]  /*7fd0*/  SHF.L.U32 R149, R165, 0x17, RZ ;  /* 0x00000017a5957819 */ /* 0x000fe600000006ff */
[C---:B------:R-:W-:Y:S04]  /*7fe0*/  FFMA R70, R50.reuse, -1.4426950216293334961, -R70 ;  /* 0xbfb8aa3b32467823 */ /* 0x040fe80000000846 */
[----:B------:R-:W-:Y:S01]  /*7ff0*/  FFMA R70, R50, -1.925963033500011079e-08, R70 ;  /* 0xb2a5706032467823 */ /* 0x000fe20000000046 */
[----:B------:R-:W-:Y:S03]  /*8000*/  FFMA.SAT R166, R51, -R171, 0.5 ;  /* 0x3f00000033a67423 */ /* 0x000fe600000028ab */
[----:B------:R-:W4:Y:S01]  /*8010*/  MUFU.EX2 R219, R70 ;  /* 0x0000004600db7308 */ /* 0x000f220000000800 */
[----:B------:R-:W-:Y:S01]  /*8020*/  FFMA.RM R166, R166, R107, 12582913 ;  /* 0x4b400001a6a67423 */ /* 0x000fe2000000406b */
[----:B---3--:R-:W-:Y:S02]  /*8030*/  SHF.L.U32 R69, R109, 0x17, RZ ;  /* 0x000000176d457819 */ /* 0x008fe400000006ff */
[----:B------:R-:W-:Y:S01]  /*8040*/  SHF.L.U32 R109, R162, 0x17, RZ ;  /* 0x00000017a26d7819 */ /* 0x000fe200000006ff */
        /* <DEDUP_REMOVED lines=9> */
[----:B------:R-:W-:Y:S03]  /*80e0*/  FFMA.SAT R168, R53, -R171, 0.5 ;  /* 0x3f00000035a87423 */ /* 0x000fe600000028ab */
[----:B------:R2:W4:Y:S01]  /*80f0*/  MUFU.EX2 R221, R72 ;  /* 0x0000004800dd7308 */ /* 0x0005220000000800 */
[----:B------:R-:W-:Y:S01]  /*8100*/  FFMA.RM R168, R168, R107, 12582913 ;  /* 0x4b400001a8a87423 */ /* 0x000fe2000000406b */
[----:B---3--:R-:W-:Y:S02]  /*8110*/  SHF.L.U32 R71, R113, 0x17, RZ ;  /* 0x0000001771477819 */ /* 0x008fe400000006ff */
[----:B------:R-:W-:Y:S01]  /*8120*/  SHF.L.U32 R113, R120, 0x17, RZ ;  /* 0x0000001778717819 */ /* 0x000fe200000006ff */
[----:B------:R-:W-:Y:S01]  /*8130*/  FADD R73, R168, -12583039 ;  /* 0xcb40007fa8497421 */ /* 0x000fe20000000000 */
[----:B------:R-:W-:Y:S03]  /*8140*/  SHF.L.U32 R120, R166, 0x17, RZ ;  /* 0x00000017a6787819 */ /* 0x000fe600000006ff */
[C---:B------:R-:W-:Y:S04]  /*8150*/  FFMA R73, R53.reuse, -1.4426950216293334961, -R73 ;  /* 0xbfb8aa3b35497823 */ /* 0x040fe80000000849 */
[----:B------:R-:W-:Y:S01]  /*8160*/  FFMA R73, R53, -1.925963033500011079e-08, R73 ;  /* 0xb2a5706035497823 */ /* 0x000fe20000000049 */
[C---:B------:R-:W-:Y:S03]  /*8170*/  FFMA.SAT R169, R54.reuse, -R171, 0.5 ;  /* 0x3f00000036a97423 */ /* 0x040fe600000028ab */
[----:B------:R3:W4:Y:S01]  /*8180*/  MUFU.EX2 R222, R73 ;  /* 0x0000004900de7308 */ /* 0x0007220000000800 */
[----:B------:R-:W-:Y:S04]  /*8190*/  FFMA.RM R169, R169, R107, 12582913 ;  /* 0x4b400001a9a97423 */ /* 0x000fe8000000406b */
[C---:B------:R-:W-:Y:S01]  /*81a0*/  FADD R74, R169.reuse, -12583039 ;  /* 0xcb40007fa94a7421 */ /* 0x040fe20000000000 */
[----:B------:R-:W-:Y:S03]  /*81b0*/  SHF.L.U32 R148, R169, 0x17, RZ ;  /* 0x00000017a9947819 */ /* 0x000fe600000006ff */
[C---:B------:R-:W-:Y:S04]  /*81c0*/  FFMA R74, R54.reuse, -1.4426950216293334961, -R74 ;  /* 0xbfb8aa3b364a7823 */ /* 0x040fe8000000084a */
[----:B------:R-:W-:Y:S01]  /*81d0*/  FFMA R74, R54, -1.925963033500011079e-08, R74 ;  /* 0xb2a57060364a7823 */ /* 0x000fe2000000004a */
[C---:B------:R-:W-:Y:S04]  /*81e0*/  FFMA.SAT R170, R55.reuse, -R171, 0.5 ;  /* 0x3f00000037aa7423 */ /* 0x040fe800000028ab */
[----:B------:R-:W-:Y:S01]  /*81f0*/  FFMA.RM R170, R170, R107, 12582913 ;  /* 0x4b400001aaaa7423 */ /* 0x000fe2000000406b */
[----:B------:R-:W4:Y:S03]  /*8200*/  MUFU.EX2 R74, R74 ;  /* 0x0000004a004a7308 */ /* 0x000f260000000800 */
[----:B------:R-:W-:Y:S04]  /*8210*/  FADD R75, R170, -12583039 ;  /* 0xcb40007faa4b7421 */ /* 0x000fe80000000000 */
[C---:B------:R-:W-:Y:S04]  /*8220*/  FFMA R75, R55.reuse, -1.4426950216293334961, -R75 ;  /* 0xbfb8aa3b374b7823 */ /* 0x040fe8000000084b */
[----:B------:R-:W-:Y:S01]  /*8230*/  FFMA R75, R55, -1.925963033500011079e-08, R75 ;  /* 0xb2a57060374b7823 */ /* 0x000fe2000000004b */
[----:B------:R-:W-:Y:S04]  /*8240*/  FFMA.SAT R86, R56, -R171, 0.5 ;  /* 0x3f00000038567423 */ /* 0x000fe800000028ab */
        /* <DEDUP_REMOVED lines=14> */
[C---:B------:R-:W-:Y:S01]  /*8330*/  FADD R78, R88.reuse, -12583039 ;  /* 0xcb40007f584e7421 */ /* 0x040fe20000000000 */
[----:B------:R-:W-:Y:S03]  /*8340*/  SHF.L.U32 R153, R88, 0x17, RZ ;  /* 0x0000001758997819 */ /* 0x000fe600000006ff */
        /* <DEDUP_REMOVED lines=53> */
[----:B------:R-:W-:Y:S01]  /*86a0*/  FFMA.SAT R2, R67, -R171, 0.5 ;  /* 0x3f00000043027423 */ /* 0x000fe200000028ab */
[----:B------:R-:W-:Y:S02]  /*86b0*/  SHF.L.U32 R171, R143, 0x17, RZ ;  /* 0x000000178fab7819 */ /* 0x000fe400000006ff */
[----:B------:R-:W-:Y:S01]  /*86c0*/  SHF.L.U32 R143, R154, 0x17, RZ ;  /* 0x000000179a8f7819 */ /* 0x000fe200000006ff */
[----:B------:R-:W-:Y:S01]  /*86d0*/  FFMA.RM R107, R2, R107, 12582913 ;  /* 0x4b400001026b7423 */ /* 0x000fe2000000406b */
[----:B------:R-:W-:Y:S01]  /*86e0*/  SHF.L.U32 R154, R164, 0x17, RZ ;  /* 0x00000017a49a7819 */ /* 0x000fe200000006ff */
[----:B------:R-:W4:Y:S02]  /*86f0*/  MUFU.EX2 R0, R0 ;  /* 0x0000000000007308 */ /* 0x000f240000000800 */
[----:B------:R-:W-:Y:S04]  /*8700*/  FADD R2, R107, -12583039 ;  /* 0xcb40007f6b027421 */ /* 0x000fe80000000000 */
[C---:B------:R-:W-:Y:S04]  /*8710*/  FFMA R2, R67.reuse, -1.4426950216293334961, -R2 ;  /* 0xbfb8aa3b43027823 */ /* 0x040fe80000000802 */
[----:B------:R-:W-:Y:S01]  /*8720*/  FFMA R2, R67, -1.925963033500011079e-08, R2 ;  /* 0xb2a5706043027823 */ /* 0x000fe20000000002 */
[----:B------:R-:W-:Y:S01]  /*8730*/  FFMA R3, R172, R3, 1 ;  /* 0x3f800000ac037423 */ /* 0x000fe20000000003 */
[----:B------:R-:W-:Y:S01]  /*8740*/  SHF.L.U32 R172, R142, 0x17, RZ ;  /* 0x000000178eac7819 */ /* 0x000fe200000006ff */
[----:B------:R-:W-:Y:S01]  /*8750*/  FFMA R69, R173, R69, 1 ;  /* 0x3f800000ad457423 */ /* 0x000fe20000000045 */
[----:B------:R-:W-:Y:S01]  /*8760*/  SHF.L.U32 R173, R141, 0x17, RZ ;  /* 0x000000178dad7819 */ /* 0x000fe200000006ff */
[----:B------:R-:W-:Y:S01]  /*8770*/  FFMA R68, R174, R68, 1 ;  /* 0x3f800000ae447423 */ /* 0x000fe20000000044 */
[----:B------:R-:W-:Y:S01]  /*8780*/  IADD3 R70, PT, PT, R3, 0x1800000, RZ ;  /* 0x0180000003467810 */ /* 0x000fe20007ffe0ff */
[----:B------:R-:W-:Y:S01]  /*8790*/  FFMA R183, R183, R111, 1 ;  /* 0x3f800000b7b77423 */ /* 0x000fe2000000006f */
[----:B------:R-:W-:Y:S01]  /*87a0*/  SHF.L.U32 R111, R127, 0x17, RZ ;  /* 0x000000177f6f7819 */ /* 0x000fe200000006ff */
[----:B------:R-:W4:Y:S01]  /*87b0*/  MUFU.EX2 R2, R2 ;  /* 0x0000000200027308 */ /* 0x000f220000000800 */
[----:B------:R-:W-:Y:S02]  /*87c0*/  LOP3.LUT R70, R70, 0x7f800000, RZ, 0xc0, !PT ;  /* 0x7f80000046467812 */ /* 0x000fe400078ec0ff */
[----:B------:R-:W-:Y:S02]  /*87d0*/  SHF.L.U32 R174, R140, 0x17, RZ ;  /* 0x000000178cae7819 */ /* 0x000fe400000006ff */
[----:B------:R-:W-:Y:S02]  /*87e0*/  ISETP.GT.U32.AND P0, PT, R70, 0x1ffffff, PT ;  /* 0x01ffffff4600780c */ /* 0x000fe40003f04070 */
[----:B------:R-:W-:Y:S02]  /*87f0*/  SHF.L.U32 R70, R112, 0x17, RZ ;  /* 0x0000001770467819 */ /* 0x000fe400000006ff */
[----:B------:R-:W-:Y:S02]  /*8800*/  SHF.L.U32 R112, R123, 0x17, RZ ;  /* 0x000000177b707819 */ /* 0x000fe400000006ff */
[----:B------:R-:W-:Y:S01]  /*8810*/  SHF.L.U32 R142, R155, 0x17, RZ ;  /* 0x000000179b8e7819 */ /* 0x000fe200000006ff */
[----:B------:R-:W-:Y:S01]  /*8820*/  FFMA R70, R175, R70, 1 ;  /* 0x3f800000af467423 */ /* 0x000fe20000000046 */
[----:B------:R-:W-:Y:S01]  /*8830*/  FFMA R71, R176, R71, 1 ;  /* 0x3f800000b0477423 */ /* 0x000fe20000000047 */
[----:B--2---:R-:W-:Y:S01]  /*8840*/  FFMA R72, R177, R114, 1 ;  /* 0x3f800000b1487423 */ /* 0x004fe20000000072 */
[----:B---3--:R-:W-:Y:S01]  /*8850*/  FFMA R73, R178, R115, 1 ;  /* 0x3f800000b2497423 */ /* 0x008fe20000000073 */
[----:B------:R-:W-:Y:S01]  /*8860*/  SHF.L.U32 R177, R118, 0x17, RZ ;  /* 0x0000001776b17819 */ /* 0x000fe200000006ff */
[----:B------:R-:W-:Y:S01]  /*8870*/  FFMA R179, R179, R116, 1 ;  /* 0x3f800000b3b37423 */ /* 0x000fe20000000074 */
        /* <DEDUP_REMOVED lines=8> */
[----:B------:R-:W-:Y:S02]  /*8900*/  SHF.L.U32 R175, R126, 0x17, RZ ;  /* 0x000000177eaf7819 */ /* 0x000fe400000006ff */
[----:B------:R-:W-:Y:S01]  /*8910*/  SHF.L.U32 R180, R146, 0x17, RZ ;  /* 0x0000001792b47819 */ /* 0x000fe200000006ff */
[----:B------:R-:W-:Y:S01]  /*8920*/  FFMA R182, R186, R182, 1 ;  /* 0x3f800000bab67423 */ /* 0x000fe200000000b6 */
        /* <DEDUP_REMOVED lines=19> */
[----:B------:R-:W-:Y:S01]  /*8a60*/  SHF.L.U32 R126, R156, 0x17, RZ ;  /* 0x000000179c7e7819 */ /* 0x000fe200000006ff */
[----:B------:R-:W-:Y:S01]  /*8a70*/  FFMA R99, R206, R99, 1 ;  /* 0x3f800000ce637423 */ /* 0x000fe20000000063 */
[----:B------:R-:W-:Y:S01]  /*8a80*/  SHF.L.U32 R125, R157, 0x17, RZ ;  /* 0x000000179d7d7819 */ /* 0x000fe200000006ff */
        /* <DEDUP_REMOVED lines=11> */
[----:B-1----:R-:W-:Y:S01]  /*8b40*/  FFMA R121, R215, R121, 1 ;  /* 0x3f800000d7797423 */ /* 0x002fe20000000079 */
[----:B------:R-:W-:Y:S01]  /*8b50*/  SHF.L.U32 R115, R168, 0x17, RZ ;  /* 0x00000017a8737819 */ /* 0x000fe200000006ff */
[----:B------:R-:W-:Y:S01]  /*8b60*/  FFMA R109, R216, R109, 1 ;  /* 0x3f800000d86d7423 */ /* 0x000fe2000000006d */
[----:B------:R-:W-:Y:S01]  /*8b70*/  FFMA R110, R217, R110, 1 ;  /* 0x3f800000d96e7423 */ /* 0x000fe2000000006e */
[----:B------:R-:W-:Y:S01]  /*8b80*/  SHF.L.U32 R117, R170, 0x17, RZ ;  /* 0x00000017aa757819 */ /* 0x000fe200000006ff */
[----:B------:R-:W-:Y:S01]  /*8b90*/  FFMA R154, R218, R154, 1 ;  /* 0x3f800000da9a7423 */ /* 0x000fe2000000009a */
[----:B----4-:R-:W-:Y:S01]  /*8ba0*/  FFMA R149, R219, R149, 1 ;  /* 0x3f800000db957423 */ /* 0x010fe20000000095 */
[----:B------:R-:W-:Y:S01]  /*8bb0*/  SHF.L.U32 R118, R86, 0x17, RZ ;  /* 0x0000001756767819 */ /* 0x000fe200000006ff */
[----:B------:R-:W-:Y:S01]  /*8bc0*/  FFMA R120, R220, R120, 1 ;  /* 0x3f800000dc787423 */ /* 0x000fe20000000078 */
[----:B------:R-:W-:Y:S01]  /*8bd0*/  FFMA R114, R221, R114, 1 ;  /* 0x3f800000dd727423 */ /* 0x000fe20000000072 */
        /* <DEDUP_REMOVED lines=14> */
[----:B------:R-:W-:Y:S01]  /*8cc0*/  SHF.L.U32 R141, R96, 0x17, RZ ;  /* 0x00000017608d7819 */ /* 0x000fe200000006ff */
[----:B------:R-:W-:Y:S01]  /*8cd0*/  FFMA R124, R82, R124, 1 ;  /* 0x3f800000527c7423 */ /* 0x000fe2000000007c */
[----:B------:R-:W-:Y:S01]  /*8ce0*/  SHF.L.U32 R140, R107, 0x17, RZ ;  /* 0x000000176b8c7819 */ /* 0x000fe200000006ff */
[----:B------:R-:W-:Y:S01]  /*8cf0*/  FFMA R152, R83, R152, 1 ;  /* 0x3f80000053987423 */ /* 0x000fe20000000098 */
[----:B------:R-:W-:Y:S01]  /*8d00*/  FFMA R146, R84, R146, 1 ;  /* 0x3f80000054927423 */ /* 0x000fe20000000092 */
[----:B------:R-:W-:Y:S01]  /*8d10*/  FFMA R127, R85, R127, 1 ;  /* 0x3f800000557f7423 */ /* 0x000fe2000000007f */
[----:B------:R-:W-:Y:S01]  /*8d20*/  FFMA R141, R0, R141, 1 ;  /* 0x3f800000008d7423 */ /* 0x000fe2000000008d */
[----:B------:R-:W-:Y:S01]  /*8d30*/  IADD3 R155, PT, PT, R106, 0x1, RZ ;  /* 0x000000016a9b7810 */ /* 0x000fe20007ffe0ff */
[----:B------:R-:W-:Y:S01]  /*8d40*/  FFMA R140, R2, R140, 1 ;  /* 0x3f800000028c7423 */ /* 0x000fe2000000008c */
[----:B------:R-:W-:Y:S06]  /*8d50*/  @P0 BRA `(.L_x_108) ;  /* 0x0000000000140947 */ /* 0x000fec0003800000 */
[----:B------:R-:W-:Y:S02]  /*8d60*/  MOV R159, R3 ;  /* 0x00000003009f7202 */ /* 0x000fe40000000f00 */
[----:B------:R-:W-:Y:S02]  /*8d70*/  MOV R158, 0x8d90 ;  /* 0x00008d90009e7802 */ /* 0x000fe40000000f00 */
[----:B------:R-:W-:Y:S05]  /*8d80*/  CALL.REL.NOINC `($__internal_3_$__cuda_sm20_rcp_rn_f32_slowpath) ;  /* 0x0000005400847944 */ /* 0x000fea0003c00000 */
[----:B------:R-:W-:Y:S01]  /*8d90*/  MOV R0, R128 ;  /* 0x0000008000007202 */ /* 0x000fe20000000f00 */
[----:B------:R-:W-:Y:S05]  /*8da0*/  BRA `(.L_x_109) ;  /* 0x0000000000107947 */ /* 0x000fea0003800000 */
.L_x_108:
[----:B------:R-:W1:Y:S02]  /*8db0*/  MUFU.RCP R0, R3 ;  /* 0x0000000300007308 */ /* 0x000e640000001000 */
[----:B-1----:R-:W-:Y:S04]  /*8dc0*/  FFMA R3, R3, R0, -1 ;  /* 0xbf80000003037423 */ /* 0x002fe80000000000 */
[----:B------:R-:W-:Y:S04]  /*8dd0*/  FADD.FTZ R3, -R3, -RZ ;  /* 0x800000ff03037221 */ /* 0x000fe80000010100 */
[----:B------:R-:W-:Y:S07]  /*8de0*/  FFMA R0, R0, R3, R0 ;  /* 0x0000000300007223 */ /* 0x000fee0000000000 */
.L_x_109:
[----:B------:R-:W-:Y:S05]  /*8df0*/  BSYNC.RECONVERGENT B1 ;  /* 0x0000000000017941 */ /* 0x000fea0003800200 */
.L_x_107:
[----:B------:R-:W-:Y:S01]  /*8e00*/  VIADD R2, R69, 0x1800000 ;  /* 0x0180000045027836 */ /* 0x000fe20000000000 */
[----:B------:R-:W-:Y:S04]  /*8e10*/  BSSY.RECONVERGENT B1, `(.L_x_110) ;  /* 0x000000e000017945 */ /* 0x000fe80003800200 */
[----:B------:R-:W-:Y:S04]  /*8e20*/  LOP3.LUT R2, R2, 0x7f800000, RZ, 0xc0, !PT ;  /* 0x7f80000002027812 */ /* 0x000fe800078ec0ff */
[----:B------:R-:W-:Y:S11]  /*8e30*/  ISETP.GT.U32.AND P0, PT, R2, 0x1ffffff, PT ;  /* 0x01ffffff0200780c */ /* 0x000ff60003f04070 */
[----:B------:R-:W-:Y:S02]  /*8e40*/  @!UPT UIADD3 URZ, UPT, UPT, URZ, URZ, URZ ;  /* 0x000000fffffff290 */ /* 0x000fe4000fffe0ff */
[----:B------:R-:W-:Y:S05]  /*8e50*/  @P0 BRA `(.L_x_111) ;  /* 0x0000000000140947 */ /* 0x000fea0003800000 */
[----:B------:R-:W-:Y:S02]  /*8e60*/  MOV R159, R69 ;  /* 0x00000045009f7202 */ /* 0x000fe40000000f00 */
[----:B------:R-:W-:Y:S02]  /*8e70*/  MOV R158, 0x8e90 ;  /* 0x00008e90009e7802 */ /* 0x000fe40000000f00 */
[----:B------:R-:W-:Y:S05]  /*8e80*/  CALL.REL.NOINC `($__internal_3_$__cuda_sm20_rcp_rn_f32_slowpath) ;  /* 0x0000005400447944 */ /* 0x000fea0003c00000 */
[----:B------:R-:W-:Y:S01]  /*8e90*/  MOV R2, R128 ;  /* 0x0000008000027202 */ /* 0x000fe20000000f00 */
[----:B------:R-:W-:Y:S05]  /*8ea0*/  BRA `(.L_x_112) ;  /* 0x0000000000107947 */ /* 0x000fea0003800000 */
.L_x_111:
[----:B------:R-:W1:Y:S02]  /*8eb0*/  MUFU.RCP R2, R69 ;  /* 0x0000004500027308 */ /* 0x000e640000001000 */
[----:B-1----:R-:W-:Y:S04]  /*8ec0*/  FFMA R69, R69, R2, -1 ;  /* 0xbf80000045457423 */ /* 0x002fe80000000002 */
[----:B------:R-:W-:Y:S04]  /*8ed0*/  FADD.FTZ R69, -R69, -RZ ;  /* 0x800000ff45457221 */ /* 0x000fe80000010100 */
[----:B------:R-:W-:Y:S07]  /*8ee0*/  FFMA R2, R2, R69, R2 ;  /* 0x0000004502027223 */ /* 0x000fee0000000002 */
.L_x_112:
[----:B------:R-:W-:Y:S05]  /*8ef0*/  BSYNC.RECONVERGENT B1 ;  /* 0x0000000000017941 */ /* 0x000fea0003800200 */
.L_x_110:
        /* <DEDUP_REMOVED lines=11> */
.L_x_114:
[----:B------:R-:W1:Y:S02]  /*8fb0*/  MUFU.RCP R3, R68 ;  /* 0x0000004400037308 */ /* 0x000e640000001000 */
[----:B-1----:R-:W-:Y:S04]  /*8fc0*/  FFMA R68, R68, R3, -1 ;  /* 0xbf80000044447423 */ /* 0x002fe80000000003 */
[----:B------:R-:W-:Y:S04]  /*8fd0*/  FADD.FTZ R68, -R68, -RZ ;  /* 0x800000ff44447221 */ /* 0x000fe80000010100 */
[----:B------:R-:W-:Y:S07]  /*8fe0*/  FFMA R3, R3, R68, R3 ;  /* 0x0000004403037223 */ /* 0x000fee0000000003 */
.L_x_115:
[----:B------:R-:W-:Y:S05]  /*8ff0*/  BSYNC.RECONVERGENT B1 ;  /* 0x0000000000017941 */ /* 0x000fea0003800200 */
.L_x_113:
        /* <DEDUP_REMOVED lines=11> */
.L_x_117:
[----:B------:R-:W1:Y:S02]  /*90b0*/  MUFU.RCP R68, R183 ;  /* 0x000000b700447308 */ /* 0x000e640000001000 */
[----:B-1----:R-:W-:Y:S04]  /*90c0*/  FFMA R183, R183, R68, -1 ;  /* 0xbf800000b7b77423 */ /* 0x002fe80000000044 */
[----:B------:R-:W-:Y:S04]  /*90d0*/  FADD.FTZ R183, -R183, -RZ ;  /* 0x800000ffb7b77221 */ /* 0x000fe80000010100 */
[----:B------:R-:W-:Y:S07]  /*90e0*/  FFMA R68, R68, R183, R68 ;  /* 0x000000b744447223 */ /* 0x000fee0000000044 */
.L_x_118:
[----:B------:R-:W-:Y:S05]  /*90f0*/  BSYNC.RECONVERGENT B1 ;  /* 0x0000000000017941 */ /* 0x000fea0003800200 */
.L_x_116:
        /* <DEDUP_REMOVED lines=11> */
.L_x_120:
[----:B------:R-:W1:Y:S02]  /*91b0*/  MUFU.RCP R69, R70 ;  /* 0x0000004600457308 */ /* 0x000e640000001000 */
[----:B-1----:R-:W-:Y:S04]  /*91c0*/  FFMA R70, R70, R69, -1 ;  /* 0xbf80000046467423 */ /* 0x002fe80000000045 */
[----:B------:R-:W-:Y:S04]  /*91d0*/  FADD.FTZ R70, -R70, -RZ ;  /* 0x800000ff46467221 */ /* 0x000fe80000010100 */
[----:B------:R-:W-:Y:S07]  /*91e0*/  FFMA R69, R69, R70, R69 ;  /* 0x0000004645457223 */ /* 0x000fee0000000045 */
.L_x_121:
[----:B------:R-:W-:Y:S05]  /*91f0*/  BSYNC.RECONVERGENT B1 ;  /* 0x0000000000017941 */ /* 0x000fea0003800200 */
.L_x_119:
        /* <DEDUP_REMOVED lines=11> */
.L_x_123:
[----:B------:R-:W1:Y:S02]  /*92b0*/  MUFU.RCP R70, R71 ;  /* 0x0000004700467308 */ /* 0x000e640000001000 */
[----:B-1----:R-:W-:Y:S04]  /*92c0*/  FFMA R71, R71, R70, -1 ;  /* 0xbf80000047477423 */ /* 0x002fe80000000046 */
[----:B------:R-:W-:Y:S04]  /*92d0*/  FADD.FTZ R71, -R71, -RZ ;  /* 0x800000ff47477221 */ /* 0x000fe80000010100 */
[----:B------:R-:W-:Y:S07]  /*92e0*/  FFMA R70, R70, R71, R70 ;  /* 0x0000004746467223 */ /* 0x000fee0000000046 */
.L_x_124:
[----:B------:R-:W-:Y:S05]  /*92f0*/  BSYNC.RECONVERGENT B1 ;  /* 0x0000000000017941 */ /* 0x000fea0003800200 */
.L_x_122:
        /* <DEDUP_REMOVED lines=11> */
.L_x_126:
[----:B------:R-:W1:Y:S02]  /*93b0*/  MUFU.RCP R71, R72 ;  /* 0x0000004800477308 */ /* 0x000e640000001000 */
[----:B-1----:R-:W-:Y:S04]  /*93c0*/  FFMA R72, R72, R71, -1 ;  /* 0xbf80000048487423 */ /* 0x002fe80000000047 */
[----:B------:R-:W-:Y:S04]  /*93d0*/  FADD.FTZ R72, -R72, -RZ ;  /* 0x800000ff48487221 */ /* 0x000fe80000010100 */
[----:B------:R-:W-:Y:S07]  /*93e0*/  FFMA R71, R71, R72, R71 ;  /* 0x0000004847477223 */ /* 0x000fee0000000047 */
.L_x_127:
[----:B------:R-:W-:Y:S05]  /*93f0*/  BSYNC.RECONVERGENT B1 ;  /* 0x0000000000017941 */ /* 0x000fea0003800200 */
.L_x_125:
        /* <DEDUP_REMOVED lines=11> */
.L_x_129:
[----:B------:R-:W1:Y:S02]  /*94b0*/  MUFU.RCP R72, R73 ;  /* 0x0000004900487308 */ /* 0x000e640000001000 */
[----:B-1----:R-:W-:Y:S04]  /*94c0*/  FFMA R73, R73, R72, -1 ;  /* 0xbf80000049497423 */ /* 0x002fe80000000048 */
[----:B------:R-:W-:Y:S04]  /*94d0*/  FADD.FTZ R73, -R73, -RZ ;  /* 0x800000ff49497221 */ /* 0x000fe80000010100 */
[----:B------:R-:W-:Y:S07]  /*94e0*/  FFMA R72, R72, R73, R72 ;  /* 0x0000004948487223 */ /* 0x000fee0000000048 */
.L_x_130:
[----:B------:R-:W-:Y:S05]  /*94f0*/  BSYNC.RECONVERGENT B1 ;  /* 0x0000000000017941 */ /* 0x000fea0003800200 */
.L_x_128:
        /* <DEDUP_REMOVED lines=11> */
.L_x_132:
[----:B------:R-:W1:Y:S02]  /*95b0*/  MUFU.RCP R73, R179 ;  /* 0x000000b300497308 */ /* 0x000e640000001000 */
[----:B-1----:R-:W-:Y:S04]  /*95c0*/  FFMA R179, R179, R73, -1 ;  /* 0xbf800000b3b37423 */ /* 0x002fe80000000049 */
[----:B------:R-:W-:Y:S04]  /*95d0*/  FADD.FTZ R179, -R179, -RZ ;  /* 0x800000ffb3b37221 */ /* 0x000fe80000010100 */
[----:B------:R-:W-:Y:S07]  /*95e0*/  FFMA R73, R73, R179, R73 ;  /* 0x000000b349497223 */ /* 0x000fee0000000049 */
.L_x_133:
[----:B------:R-:W-:Y:S05]  /*95f0*/  BSYNC.RECONVERGENT B1 ;  /* 0x0000000000017941 */ /* 0x000fea0003800200 */
.L_x_131:
        /* <DEDUP_REMOVED lines=11> */
.L_x_135:
[----:B------:R-:W1:Y:S02]  /*96b0*/  MUFU.RCP R74, R178 ;  /* 0x000000b2004a7308 */ /* 0x000e640000001000 */
[----:B-1----:R-:W-:Y:S04]  /*96c0*/  FFMA R178, R178, R74, -1 ;  /* 0xbf800000b2b27423 */ /* 0x002fe8000000004a */
[----:B------:R-:W-:Y:S04]  /*96d0*/  FADD.FTZ R178, -R178, -RZ ;  /* 0x800000ffb2b27221 */ /* 0x000fe80000010100 */
[----:B------:R-:W-:Y:S07]  /*96e0*/  FFMA R74, R74, R178, R74 ;  /* 0x000000b24a4a7223 */ /* 0x000fee000000004a */
.L_x_136:
[----:B------:R-:W-:Y:S05]  /*96f0*/  BSYNC.RECONVERGENT B1 ;  /* 0x0000000000017941 */ /* 0x000fea0003800200 */
.L_x_134:
        /* <DEDUP_REMOVED lines=11> */
.L_x_138:
[----:B------:R-:W1:Y:S02]  /*97b0*/  MUFU.RCP R75, R177 ;  /* 0x000000b1004b7308 */ /* 0x000e640000001000 */
[----:B-1----:R-:W-:Y:S04]  /*97c0*/  FFMA R177, R177, R75, -1 ;  /* 0xbf800000b1b17423 */ /* 0x002fe8000000004b */
[----:B------:R-:W-:Y:S04]  /*97d0*/  FADD.FTZ R177, -R177, -RZ ;  /* 0x800000ffb1b17221 */ /* 0x000fe80000010100 */
[----:B------:R-:W-:Y:S07]  /*97e0*/  FFMA R75, R75, R177, R75 ;  /* 0x000000b14b4b7223 */ /* 0x000fee000000004b */
.L_x_139:
[----:B------:R-:W-:Y:S05]  /*97f0*/  BSYNC.RECONVERGENT B1 ;  /* 0x0000000000017941 */ /* 0x000fea0003800200 */
.L_x_137:
        /* <DEDUP_REMOVED lines=11> */
.L_x_141:
[----:B------:R-:W1:Y:S02]  /*98b0*/  MUFU.RCP R76, R116 ;  /* 0x00000074004c7308 */ /* 0x000e640000001000 */
[----:B-1----:R-:W-:Y:S04]  /*98c0*/  FFMA R116, R116, R76, -1 ;  /* 0xbf80000074747423 */ /* 0x002fe8000000004c */
[----:B------:R-:W-:Y:S04]  /*98d0*/  FADD.FTZ R116, -R116, -RZ ;  /* 0x800000ff74747221 */ /* 0x000fe80000010100 */
[----:B------:R-:W-:Y:S07]  /*98e0*/  FFMA R76, R76, R116, R76 ;  /* 0x000000744c4c7223 */ /* 0x000fee000000004c */
.L_x_142:
[----:B------:R-:W-:Y:S05]  /*98f0*/  BSYNC.RECONVERGENT B1 ;  /* 0x0000000000017941 */ /* 0x000fea0003800200 */
.L_x_140:
        /* <DEDUP_REMOVED lines=11> */
.L_x_144:
[----:B------:R-:W1:Y:S02]  /*99b0*/  MUFU.RCP R77, R113 ;  /* 0x00000071004d7308 */ /* 0x000e640000001000 */
[----:B-1----:R-:W-:Y:S04]  /*99c0*/  FFMA R113, R113, R77, -1 ;  /* 0xbf80000071717423 */ /* 0x002fe8000000004d */
[----:B------:R-:W-:Y:S04]  /*99d0*/  FADD.FTZ R113, -R113, -RZ ;  /* 0x800000ff71717221 */ /* 0x000fe80000010100 */
[----:B------:R-:W-:Y:S07]  /*99e0*/  FFMA R77, R77, R113, R77 ;  /* 0x000000714d4d7223 */ /* 0x000fee000000004d */
.L_x_145:
[----:B------:R-:W-:Y:S05]  /*99f0*/  BSYNC.RECONVERGENT B1 ;  /* 0x0000000000017941 */ /* 0x000fea0003800200 */
.L_x_143:
        /* <DEDUP_REMOVED lines=11> */
.L_x_147:
[----:B------:R-:W1:Y:S02]  /*9ab0*/  MUFU.RCP R78, R182 ;  /* 0x000000b6004e7308 */ /* 0x000e640000001000 */
[----:B-1----:R-:W-:Y:S04]  /*9ac0*/  FFMA R182, R182, R78, -1 ;  /* 0xbf800000b6b67423 */ /* 0x002fe8000000004e */
[----:B------:R-:W-:Y:S04]  /*9ad0*/  FADD.FTZ R182, -R182, -RZ ;  /* 0x800000ffb6b67221 */ /* 0x000fe80000010100 */
[----:B------:R-:W-:Y:S07]  /*9ae0*/  FFMA R78, R78, R182, R78 ;  /* 0x000000b64e4e7223 */ /* 0x000fee000000004e */
.L_x_148:
[----:B------:R-:W-:Y:S05]  /*9af0*/  BSYNC.RECONVERGENT B1 ;  /* 0x0000000000017941 */ /* 0x000fea0003800200 */
.L_x_146:
        /* <DEDUP_REMOVED lines=11> */
.L_x_150:
[----:B------:R-:W1:Y:S02]  /*9bb0*/  MUFU.RCP R79, R176 ;  /* 0x000000b0004f7308 */ /* 0x000e640000001000 */
[----:B-1----:R-:W-:Y:S04]  /*9bc0*/  FFMA R176, R176, R79, -1 ;  /* 0xbf800000b0b07423 */ /* 0x002fe8000000004f */
[----:B------:R-:W-:Y:S04]  /*9bd0*/  FADD.FTZ R176, -R176, -RZ ;  /* 0x800000ffb0b07221 */ /* 0x000fe80000010100 */
[----:B------:R-:W-:Y:S07]  /*9be0*/  FFMA R79, R79, R176, R79 ;  /* 0x000000b04f4f7223 */ /* 0x000fee000000004f */
.L_x_151:
[----:B------:R-:W-:Y:S05]  /*9bf0*/  BSYNC.RECONVERGENT B1 ;  /* 0x0000000000017941 */ /* 0x000fea0003800200 */
.L_x_149:
        /* <DEDUP_REMOVED lines=11> */
.L_x_153:
[----:B------:R-:W1:Y:S02]  /*9cb0*/  MUFU.RCP R80, R112 ;  /* 0x0000007000507308 */ /* 0x000e640000001000 */
[----:B-1----:R-:W-:Y:S04]  /*9cc0*/  FFMA R112, R112, R80, -1 ;  /* 0xbf80000070707423 */ /* 0x002fe80000000050 */
[----:B------:R-:W-:Y:S04]  /*9cd0*/  FADD.FTZ R112, -R112, -RZ ;  /* 0x800000ff70707221 */ /* 0x000fe80000010100 */
[----:B------:R-:W-:Y:S07]  /*9ce0*/  FFMA R80, R80, R112, R80 ;  /* 0x0000007050507223 */ /* 0x000fee0000000050 */
.L_x_154:
[----:B------:R-:W-:Y:S05]  /*9cf0*/  BSYNC.RECONVERGENT B1 ;  /* 0x0000000000017941 */ /* 0x000fea0003800200 */
.L_x_152:
        /* <DEDUP_REMOVED lines=11> */
.L_x_156:
[----:B------:R-:W1:Y:S02]  /*9db0*/  MUFU.RCP R81, R98 ;  /* 0x0000006200517308 */ /* 0x000e640000001000 */
[----:B-1----:R-:W-:Y:S04]  /*9dc0*/  FFMA R98, R98, R81, -1 ;  /* 0xbf80000062627423 */ /* 0x002fe80000000051 */
[----:B------:R-:W-:Y:S04]  /*9dd0*/  FADD.FTZ R98, -R98, -RZ ;  /* 0x800000ff62627221 */ /* 0x000fe80000010100 */
[----:B------:R-:W-:Y:S07]  /*9de0*/  FFMA R81, R81, R98, R81 ;  /* 0x0000006251517223 */ /* 0x000fee0000000051 */
.L_x_157:
[----:B------:R-:W-:Y:S05]  /*9df0*/  BSYNC.RECONVERGENT B1 ;  /* 0x0000000000017941 */ /* 0x000fea0003800200 */
.L_x_155:
        /* <DEDUP_REMOVED lines=11> */
.L_x_159:
[----:B------:R-:W1:Y:S02]  /*9eb0*/  MUFU.RCP R82, R181 ;  /* 0x000000b500527308 */ /* 0x000e640000001000 */
[----:B-1----:R-:W-:Y:S04]  /*9ec0*/  FFMA R181, R181, R82, -1 ;  /* 0xbf800000b5b57423 */ /* 0x002fe80000000052 */
[----:B------:R-:W-:Y:S04]  /*9ed0*/  FADD.FTZ R181, -R181, -RZ ;  /* 0x800000ffb5b57221 */ /* 0x000fe80000010100 */
[----:B------:R-:W-:Y:S07]  /*9ee0*/  FFMA R82, R82, R181, R82 ;  /* 0x000000b552527223 */ /* 0x000fee0000000052 */
.L_x_160:
[----:B------:R-:W-:Y:S05]  /*9ef0*/  BSYNC.RECONVERGENT B1 ;  /* 0x0000000000017941 */ /* 0x000fea0003800200 */
.L_x_158:
        /* <DEDUP_REMOVED lines=11> */
.L_x_162:
[----:B------:R-:W1:Y:S02]  /*9fb0*/  MUFU.RCP R83, R175 ;  /* 0x000000af00537308 */ /* 0x000e640000001000 */
[----:B-1----:R-:W-:Y:S04]  /*9fc0*/  FFMA R175, R175, R83, -1 ;  /* 0xbf800000afaf7423 */ /* 0x002fe80000000053 */
[----:B------:R-:W-:Y:S04]  /*9fd0*/  FADD.FTZ R175, -R175, -RZ ;  /* 0x800000ffafaf7221 */ /* 0x000fe80000010100 */
[----:B------:R-:W-:Y:S07]  /*9fe0*/  FFMA R83, R83, R175, R83 ;  /* 0x000000af53537223 */ /* 0x000fee0000000053 */
.L_x_163:
[----:B------:R-:W-:Y:S05]  /*9ff0*/  BSYNC.RECONVERGENT B1 ;  /* 0x0000000000017941 */ /* 0x000fea0003800200 */
.L_x_161:
        /* <DEDUP_REMOVED lines=11> */
.L_x_165:
[----:B------:R-:W1:Y:S02]  /*a0b0*/  MUFU.RCP R84, R111 ;  /* 0x0000006f00547308 */ /* 0x000e640000001000 */
[----:B-1----:R-:W-:Y:S04]  /*a0c0*/  FFMA R111, R111, R84, -1 ;  /* 0xbf8000006f6f7423 */ /* 0x002fe80000000054 */
[----:B------:R-:W-:Y:S04]  /*a0d0*/  FADD.FTZ R111, -R111, -RZ ;  /* 0x800000ff6f6f7221 */ /* 0x000fe80000010100 */
[----:B------:R-:W-:Y:S07]  /*a0e0*/  FFMA R84, R84, R111, R84 ;  /* 0x0000006f54547223 */ /* 0x000fee0000000054 */
.L_x_166:
[----:B------:R-:W-:Y:S05]  /*a0f0*/  BSYNC.RECONVERGENT B1 ;  /* 0x0000000000017941 */ /* 0x000fea0003800200 */
.L_x_164:
        /* <DEDUP_REMOVED lines=11> */
.L_x_168:
[----:B------:R-:W1:Y:S02]  /*a1b0*/  MUFU.RCP R85, R104 ;  /* 0x0000006800557308 */ /* 0x000e640000001000 */
[----:B-1----:R-:W-:Y:S04]  /*a1c0*/  FFMA R104, R104, R85, -1 ;  /* 0xbf80000068687423 */ /* 0x002fe80000000055 */
[----:B------:R-:W-:Y:S04]  /*a1d0*/  FADD.FTZ R104, -R104, -RZ ;  /* 0x800000ff68687221 */ /* 0x000fe80000010100 */
[----:B------:R-:W-:Y:S07]  /*a1e0*/  FFMA R85, R85, R104, R85 ;  /* 0x0000006855557223 */ /* 0x000fee0000000055 */
.L_x_169:
[----:B------:R-:W-:Y:S05]  /*a1f0*/  BSYNC.RECONVERGENT B1 ;  /* 0x0000000000017941 */ /* 0x000fea0003800200 */
.L_x_167:
        /* <DEDUP_REMOVED lines=11> */
.L_x_171:
[----:B------:R-:W1:Y:S02]  /*a2b0*/  MUFU.RCP R86, R174 ;  /* 0x000000ae00567308 */ /* 0x000e640000001000 */
[----:B-1----:R-:W-:Y:S04]  /*a2c0*/  FFMA R174, R174, R86, -1 ;  /* 0xbf800000aeae7423 */ /* 0x002fe80000000056 */
[----:B------:R-:W-:Y:S04]  /*a2d0*/  FADD.FTZ R174, -R174, -RZ ;  /* 0x800000ffaeae7221 */ /* 0x000fe80000010100 */
[----:B------:R-:W-:Y:S07]  /*a2e0*/  FFMA R86, R86, R174, R86 ;  /* 0x000000ae56567223 */ /* 0x000fee0000000056 */
.L_x_172:
[----:B------:R-:W-:Y:S05]  /*a2f0*/  BSYNC.RECONVERGENT B1 ;  /* 0x0000000000017941 */ /* 0x000fea0003800200 */
.L_x_170:
        /* <DEDUP_REMOVED lines=11> */
.L_x_174:
[----:B------:R-:W1:Y:S02]  /*a3b0*/  MUFU.RCP R87, R173 ;  /* 0x000000ad00577308 */ /* 0x000e640000001000 */
[----:B-1----:R-:W-:Y:S04]  /*a3c0*/  FFMA R173, R173, R87, -1 ;  /* 0xbf800000adad7423 */ /* 0x002fe80000000057 */
[----:B------:R-:W-:Y:S04]  /*a3d0*/  FADD.FTZ R173, -R173, -RZ ;  /* 0x800000ffadad7221 */ /* 0x000fe80000010100 */
[----:B------:R-:W-:Y:S07]  /*a3e0*/  FFMA R87, R87, R173, R87 ;  /* 0x000000ad57577223 */ /* 0x000fee0000000057 */
.L_x_175:
[----:B------:R-:W-:Y:S05]  /*a3f0*/  BSYNC.RECONVERGENT B1 ;  /* 0x0000000000017941 */ /* 0x000fea0003800200 */
.L_x_173:
        /* <DEDUP_REMOVED lines=11> */
.L_x_177:
[----:B------:R-:W1:Y:S02]  /*a4b0*/  MUFU.RCP R88, R172 ;  /* 0x000000ac00587308 */ /* 0x000e640000001000 */
[----:B-1----:R-:W-:Y:S04]  /*a4c0*/  FFMA R172, R172, R88, -1 ;  /* 0xbf800000acac7423 */ /* 0x002fe80000000058 */
[----:B------:R-:W-:Y:S04]  /*a4d0*/  FADD.FTZ R172, -R172, -RZ ;  /* 0x800000ffacac7221 */ /* 0x000fe80000010100 */
[----:B------:R-:W-:Y:S07]  /*a4e0*/  FFMA R88, R88, R172, R88 ;  /* 0x000000ac58587223 */ /* 0x000fee0000000058 */
.L_x_178:
[----:B------:R-:W-:Y:S05]  /*a4f0*/  BSYNC.RECONVERGENT B1 ;  /* 0x0000000000017941 */ /* 0x000fea0003800200 */
.L_x_176:
        /* <DEDUP_REMOVED lines=11> */
.L_x_180:
[----:B------:R-:W1:Y:S02]  /*a5b0*/  MUFU.RCP R89, R171 ;  /* 0x000000ab00597308 */ /* 0x000e640000001000 */
[----:B-1----:R-:W-:Y:S04]  /*a5c0*/  FFMA R171, R171, R89, -1 ;  /* 0xbf800000abab7423 */ /* 0x002fe80000000059 */
[----:B------:R-:W-:Y:S04]  /*a5d0*/  FADD.FTZ R171, -R171, -RZ ;  /* 0x800000ffabab7221 */ /* 0x000fe80000010100 */
[----:B------:R-:W-:Y:S07]  /*a5e0*/  FFMA R89, R89, R171, R89 ;  /* 0x000000ab59597223 */ /* 0x000fee0000000059 */
.L_x_181:
[----:B------:R-:W-:Y:S05]  /*a5f0*/  BSYNC.RECONVERGENT B1 ;  /* 0x0000000000017941 */ /* 0x000fea0003800200 */
.L_x_179:
        /* <DEDUP_REMOVED lines=11> */
.L_x_183:
[----:B------:R-:W1:Y:S02]  /*a6b0*/  MUFU.RCP R90, R103 ;  /* 0x00000067005a7308 */ /* 0x000e640000001000 */
[----:B-1----:R-:W-:Y:S04]  /*a6c0*/  FFMA R103, R103, R90, -1 ;  /* 0xbf80000067677423 */ /* 0x002fe8000000005a */
[----:B------:R-:W-:Y:S04]  /*a6d0*/  FADD.FTZ R103, -R103, -RZ ;  /* 0x800000ff67677221 */ /* 0x000fe80000010100 */
[----:B------:R-:W-:Y:S07]  /*a6e0*/  FFMA R90, R90, R103, R90 ;  /* 0x000000675a5a7223 */ /* 0x000fee000000005a */
.L_x_184:
[----:B------:R-:W-:Y:S05]  /*a6f0*/  BSYNC.RECONVERGENT B1 ;  /* 0x0000000000017941 */ /* 0x000fea0003800200 */
.L_x_182:
        /* <DEDUP_REMOVED lines=11> */
.L_x_186:
[----:B------:R-:W1:Y:S02]  /*a7b0*/  MUFU.RCP R91, R102 ;  /* 0x00000066005b7308 */ /* 0x000e640000001000 */
[----:B-1----:R-:W-:Y:S04]  /*a7c0*/  FFMA R102, R102, R91, -1 ;  /* 0xbf80000066667423 */ /* 0x002fe8000000005b */
[----:B------:R-:W-:Y:S04]  /*a7d0*/  FADD.FTZ R102, -R102, -RZ ;  /* 0x800000ff66667221 */ /* 0x000fe80000010100 */
[----:B------:R-:W-:Y:S07]  /*a7e0*/  FFMA R91, R91, R102, R91 ;  /* 0x000000665b5b7223 */ /* 0x000fee000000005b */
.L_x_187:
[----:B------:R-:W-:Y:S05]  /*a7f0*/  BSYNC.RECONVERGENT B1 ;  /* 0x0000000000017941 */ /* 0x000fea0003800200 */
.L_x_185:
        /* <DEDUP_REMOVED lines=11> */
.L_x_189:
[----:B------:R-:W1:Y:S02]  /*a8b0*/  MUFU.RCP R92, R180 ;  /* 0x000000b4005c7308 */ /* 0x000e640000001000 */
[----:B-1----:R-:W-:Y:S04]  /*a8c0*/  FFMA R180, R180, R92, -1 ;  /* 0xbf800000b4b47423 */ /* 0x002fe8000000005c */
[----:B------:R-:W-:Y:S04]  /*a8d0*/  FADD.FTZ R180, -R180, -RZ ;  /* 0x800000ffb4b47221 */ /* 0x000fe80000010100 */
[----:B------:R-:W-:Y:S07]  /*a8e0*/  FFMA R92, R92, R180, R92 ;  /* 0x000000b45c5c7223 */ /* 0x000fee000000005c */
.L_x_190:
[----:B------:R-:W-:Y:S05]  /*a8f0*/  BSYNC.RECONVERGENT B1 ;  /* 0x0000000000017941 */ /* 0x000fea0003800200 */
.L_x_188:
        /* <DEDUP_REMOVED lines=11> */
.L_x_192:
[----:B------:R-:W1:Y:S02]  /*a9b0*/  MUFU.RCP R93, R145 ;  /* 0x00000091005d7308 */ /* 0x000e640000001000 */
[----:B-1----:R-:W-:Y:S04]  /*a9c0*/  FFMA R145, R145, R93, -1 ;  /* 0xbf80000091917423 */ /* 0x002fe8000000005d */
[----:B------:R-:W-:Y:S04]  /*a9d0*/  FADD.FTZ R145, -R145, -RZ ;  /* 0x800000ff91917221 */ /* 0x000fe80000010100 */
[----:B------:R-:W-:Y:S07]  /*a9e0*/  FFMA R93, R93, R145, R93 ;  /* 0x000000915d5d7223 */ /* 0x000fee000000005d */
.L_x_193:
[----:B------:R-:W-:Y:S05]  /*a9f0*/  BSYNC.RECONVERGENT B1 ;  /* 0x0000000000017941 */ /* 0x000fea0003800200 */
.L_x_191:
        /* <DEDUP_REMOVED lines=11> */
.L_x_195:
[----:B------:R-:W1:Y:S02]  /*aab0*/  MUFU.RCP R94, R101 ;  /* 0x00000065005e7308 */ /* 0x000e640000001000 */
[----:B-1----:R-:W-:Y:S04]  /*aac0*/  FFMA R101, R101, R94, -1 ;  /* 0xbf80000065657423 */ /* 0x002fe8000000005e */
[----:B------:R-:W-:Y:S04]  /*aad0*/  FADD.FTZ R101, -R101, -RZ ;  /* 0x800000ff65657221 */ /* 0x000fe80000010100 */
[----:B------:R-:W-:Y:S07]  /*aae0*/  FFMA R94, R94, R101, R94 ;  /* 0x000000655e5e7223 */ /* 0x000fee000000005e */
.L_x_196:
[----:B------:R-:W-:Y:S05]  /*aaf0*/  BSYNC.RECONVERGENT B1 ;  /* 0x0000000000017941 */ /* 0x000fea0003800200 */
.L_x_194:
        /* <DEDUP_REMOVED lines=11> */
.L_x_198:
[----:B------:R-:W1:Y:S02]  /*abb0*/  MUFU.RCP R95, R97 ;  /* 0x00000061005f7308 */ /* 0x000e640000001000 */
[----:B-1----:R-:W-:Y:S04]  /*abc0*/  FFMA R97, R97, R95, -1 ;  /* 0xbf80000061617423 */ /* 0x002fe8000000005f */
[----:B------:R-:W-:Y:S04]  /*abd0*/  FADD.FTZ R97, -R97, -RZ ;  /* 0x800000ff61617221 */ /* 0x000fe80000010100 */
[----:B------:R-:W-:Y:S07]  /*abe0*/  FFMA R95, R95, R97, R95 ;  /* 0x000000615f5f7223 */ /* 0x000fee000000005f */
.L_x_199:
[----:B------:R-:W-:Y:S05]  /*abf0*/  BSYNC.RECONVERGENT B1 ;  /* 0x0000000000017941 */ /* 0x000fea0003800200 */
.L_x_197:
        /* <DEDUP_REMOVED lines=11> */
.L_x_201:
[----:B------:R-:W1:Y:S02]  /*acb0*/  MUFU.RCP R96, R151 ;  /* 0x0000009700607308 */ /* 0x000e640000001000 */
[----:B-1----:R-:W-:Y:S04]  /*acc0*/  FFMA R151, R151, R96, -1 ;  /* 0xbf80000097977423 */ /* 0x002fe80000000060 */
[----:B------:R-:W-:Y:S04]  /*acd0*/  FADD.FTZ R151, -R151, -RZ ;  /* 0x800000ff97977221 */ /* 0x000fe80000010100 */
[----:B------:R-:W-:Y:S07]  /*ace0*/  FFMA R96, R96, R151, R96 ;  /* 0x0000009760607223 */ /* 0x000fee0000000060 */
.L_x_202:
[----:B------:R-:W-:Y:S05]  /*acf0*/  BSYNC.RECONVERGENT B1 ;  /* 0x0000000000017941 */ /* 0x000fea0003800200 */
.L_x_200:
        /* <DEDUP_REMOVED lines=11> */
.L_x_204:
[----:B------:R-:W1:Y:S02]  /*adb0*/  MUFU.RCP R97, R144 ;  /* 0x0000009000617308 */ /* 0x000e640000001000 */
[----:B-1----:R-:W-:Y:S04]  /*adc0*/  FFMA R144, R144, R97, -1 ;  /* 0xbf80000090907423 */ /* 0x002fe80000000061 */
[----:B------:R-:W-:Y:S04]  /*add0*/  FADD.FTZ R144, -R144, -RZ ;  /* 0x800000ff90907221 */ /* 0x000fe80000010100 */
[----:B------:R-:W-:Y:S07]  /*ade0*/  FFMA R97, R97, R144, R97 ;  /* 0x0000009061617223 */ /* 0x000fee0000000061 */
.L_x_205:
[----:B------:R-:W-:Y:S05]  /*adf0*/  BSYNC.RECONVERGENT B1 ;  /* 0x0000000000017941 */ /* 0x000fea0003800200 */
.L_x_203:
        /* <DEDUP_REMOVED lines=11> */
.L_x_207:
[----:B------:R-:W1:Y:S02]  /*aeb0*/  MUFU.RCP R98, R99 ;  /* 0x0000006300627308 */ /* 0x000e640000001000 */
[----:B-1----:R-:W-:Y:S04]  /*aec0*/  FFMA R99, R99, R98, -1 ;  /* 0xbf80000063637423 */ /* 0x002fe80000000062 */
[----:B------:R-:W-:Y:S04]  /*aed0*/  FADD.FTZ R99, -R99, -RZ ;  /* 0x800000ff63637221 */ /* 0x000fe80000010100 */
[----:B------:R-:W-:Y:S07]  /*aee0*/  FFMA R98, R98, R99, R98 ;  /* 0x0000006362627223 */ /* 0x000fee0000000062 */
.L_x_208:
[----:B------:R-:W-:Y:S05]  /*aef0*/  BSYNC.RECONVERGENT B1 ;  /* 0x0000000000017941 */ /* 0x000fea0003800200 */
.L_x_206:
        /* <DEDUP_REMOVED lines=11> */
.L_x_210:
[----:B------:R-:W1:Y:S02]  /*afb0*/  MUFU.RCP R99, R100 ;  /* 0x0000006400637308 */ /* 0x000e640000001000 */
[----:B-1----:R-:W-:Y:S04]  /*afc0*/  FFMA R100, R100, R99, -1 ;  /* 0xbf80000064647423 */ /* 0x002fe80000000063 */
[----:B------:R-:W-:Y:S04]  /*afd0*/  FADD.FTZ R100, -R100, -RZ ;  /* 0x800000ff64647221 */ /* 0x000fe80000010100 */
[----:B------:R-:W-:Y:S07]  /*afe0*/  FFMA R99, R99, R100, R99 ;  /* 0x0000006463637223 */ /* 0x000fee0000000063 */
.L_x_211:
[----:B------:R-:W-:Y:S05]  /*aff0*/  BSYNC.RECONVERGENT B1 ;  /* 0x0000000000017941 */ /* 0x000fea0003800200 */
.L_x_209:
        /* <DEDUP_REMOVED lines=11> */
.L_x_213:
[----:B------:R-:W1:Y:S02]  /*b0b0*/  MUFU.RCP R100, R143 ;  /* 0x0000008f00647308 */ /* 0x000e640000001000 */
[----:B-1----:R-:W-:Y:S04]  /*b0c0*/  FFMA R143, R143, R100, -1 ;  /* 0xbf8000008f8f7423 */ /* 0x002fe80000000064 */
[----:B------:R-:W-:Y:S04]  /*b0d0*/  FADD.FTZ R143, -R143, -RZ ;  /* 0x800000ff8f8f7221 */ /* 0x000fe80000010100 */
[----:B------:R-:W-:Y:S07]  /*b0e0*/  FFMA R100, R100, R143, R100 ;  /* 0x0000008f64647223 */ /* 0x000fee0000000064 */
.L_x_214:
[----:B------:R-:W-:Y:S05]  /*b0f0*/  BSYNC.RECONVERGENT B1 ;  /* 0x0000000000017941 */ /* 0x000fea0003800200 */
.L_x_212:
        /* <DEDUP_REMOVED lines=11> */
.L_x_216:
[----:B------:R-:W1:Y:S02]  /*b1b0*/  MUFU.RCP R101, R142 ;  /* 0x0000008e00657308 */ /* 0x000e640000001000 */
[----:B-1----:R-:W-:Y:S04]  /*b1c0*/  FFMA R142, R142, R101, -1 ;  /* 0xbf8000008e8e7423 */ /* 0x002fe80000000065 */
[----:B------:R-:W-:Y:S04]  /*b1d0*/  FADD.FTZ R142, -R142, -RZ ;  /* 0x800000ff8e8e7221 */ /* 0x000fe80000010100 */
[----:B------:R-:W-:Y:S07]  /*b1e0*/  FFMA R101, R101, R142, R101 ;  /* 0x0000008e65657223 */ /* 0x000fee0000000065 */
.L_x_217:
[----:B------:R-:W-:Y:S05]  /*b1f0*/  BSYNC.RECONVERGENT B1 ;  /* 0x0000000000017941 */ /* 0x000fea0003800200 */
.L_x_215:
        /* <DEDUP_REMOVED lines=11> */
.L_x_219:
[----:B------:R-:W1:Y:S02]  /*b2b0*/  MUFU.RCP R102, R126 ;  /* 0x0000007e00667308 */ /* 0x000e640000001000 */
[----:B-1----:R-:W-:Y:S04]  /*b2c0*/  FFMA R126, R126, R102, -1 ;  /* 0xbf8000007e7e7423 */ /* 0x002fe80000000066 */
[----:B------:R-:W-:Y:S04]  /*b2d0*/  FADD.FTZ R126, -R126, -RZ ;  /* 0x800000ff7e7e7221 */ /* 0x000fe80000010100 */
[----:B------:R-:W-:Y:S07]  /*b2e0*/  FFMA R102, R102, R126, R102 ;  /* 0x0000007e66667223 */ /* 0x000fee0000000066 */
.L_x_220:
[----:B------:R-:W-:Y:S05]  /*b2f0*/  BSYNC.RECONVERGENT B1 ;  /* 0x0000000000017941 */ /* 0x000fea0003800200 */
.L_x_218:
        /* <DEDUP_REMOVED lines=11> */
.L_x_222:
[----:B------:R-:W1:Y:S02]  /*b3b0*/  MUFU.RCP R103, R125 ;  /* 0x0000007d00677308 */ /* 0x000e640000001000 */
[----:B-1----:R-:W-:Y:S04]  /*b3c0*/  FFMA R125, R125, R103, -1 ;  /* 0xbf8000007d7d7423 */ /* 0x002fe80000000067 */
[----:B------:R-:W-:Y:S04]  /*b3d0*/  FADD.FTZ R125, -R125, -RZ ;  /* 0x800000ff7d7d7221 */ /* 0x000fe80000010100 */
[----:B------:R-:W-:Y:S07]  /*b3e0*/  FFMA R103, R103, R125, R103 ;  /* 0x0000007d67677223 */ /* 0x000fee0000000067 */
.L_x_223:
[----:B------:R-:W-:Y:S05]  /*b3f0*/  BSYNC.RECONVERGENT B1 ;  /* 0x0000000000017941 */ /* 0x000fea0003800200 */
.L_x_221:
        /* <DEDUP_REMOVED lines=11> */
.L_x_225:
[----:B------:R-:W1:Y:S02]  /*b4b0*/  MUFU.RCP R104, R105 ;  /* 0x0000006900687308 */ /* 0x000e640000001000 */
[----:B-1----:R-:W-:Y:S04]  /*b4c0*/  FFMA R105, R105, R104, -1 ;  /* 0xbf80000069697423 */ /* 0x002fe80000000068 */
[----:B------:R-:W-:Y:S04]  /*b4d0*/  FADD.FTZ R105, -R105, -RZ ;  /* 0x800000ff69697221 */ /* 0x000fe80000010100 */
[----:B------:R-:W-:Y:S07]  /*b4e0*/  FFMA R104, R104, R105, R104 ;  /* 0x0000006968687223 */ /* 0x000fee0000000068 */
.L_x_226:
[----:B------:R-:W-:Y:S05]  /*b4f0*/  BSYNC.RECONVERGENT B1 ;  /* 0x0000000000017941 */ /* 0x000fea0003800200 */
.L_x_224:
        /* <DEDUP_REMOVED lines=11> */
.L_x_228:
[----:B------:R-:W1:Y:S02]  /*b5b0*/  MUFU.RCP R105, R108 ;  /* 0x0000006c00697308 */ /* 0x000e640000001000 */
[----:B-1----:R-:W-:Y:S04]  /*b5c0*/  FFMA R108, R108, R105, -1 ;  /* 0xbf8000006c6c7423 */ /* 0x002fe80000000069 */
[----:B------:R-:W-:Y:S04]  /*b5d0*/  FADD.FTZ R108, -R108, -RZ ;  /* 0x800000ff6c6c7221 */ /* 0x000fe80000010100 */
[----:B------:R-:W-:Y:S07]  /*b5e0*/  FFMA R105, R105, R108, R105 ;  /* 0x0000006c69697223 */ /* 0x000fee0000000069 */
.L_x_229:
[----:B------:R-:W-:Y:S05]  /*b5f0*/  BSYNC.RECONVERGENT B1 ;  /* 0x0000000000017941 */ /* 0x000fea0003800200 */
.L_x_227:
        /* <DEDUP_REMOVED lines=11> */
.L_x_231:
[----:B------:R-:W1:Y:S02]  /*b6b0*/  MUFU.RCP R106, R150 ;  /* 0x00000096006a7308 */ /* 0x000e640000001000 */
[----:B-1----:R-:W-:Y:S04]  /*b6c0*/  FFMA R150, R150, R106, -1 ;  /* 0xbf80000096967423 */ /* 0x002fe8000000006a */
[----:B------:R-:W-:Y:S04]  /*b6d0*/  FADD.FTZ R150, -R150, -RZ ;  /* 0x800000ff96967221 */ /* 0x000fe80000010100 */
[----:B------:R-:W-:Y:S07]  /*b6e0*/  FFMA R106, R106, R150, R106 ;  /* 0x000000966a6a7223 */ /* 0x000fee000000006a */
.L_x_232:
[----:B------:R-:W-:Y:S05]  /*b6f0*/  BSYNC.RECONVERGENT B1 ;  /* 0x0000000000017941 */ /* 0x000fea0003800200 */
.L_x_230:
        /* <DEDUP_REMOVED lines=11> */
.L_x_234:
[----:B------:R-:W1:Y:S02]  /*b7b0*/  MUFU.RCP R107, R121 ;  /* 0x00000079006b7308 */ /* 0x000e640000001000 */
[----:B-1----:R-:W-:Y:S04]  /*b7c0*/  FFMA R121, R121, R107, -1 ;  /* 0xbf80000079797423 */ /* 0x002fe8000000006b */
[----:B------:R-:W-:Y:S04]  /*b7d0*/  FADD.FTZ R121, -R121, -RZ ;  /* 0x800000ff79797221 */ /* 0x000fe80000010100 */
[----:B------:R-:W-:Y:S07]  /*b7e0*/  FFMA R107, R107, R121, R107 ;  /* 0x000000796b6b7223 */ /* 0x000fee000000006b */
.L_x_235:
[----:B------:R-:W-:Y:S05]  /*b7f0*/  BSYNC.RECONVERGENT B1 ;  /* 0x0000000000017941 */ /* 0x000fea0003800200 */
.L_x_233:
        /* <DEDUP_REMOVED lines=11> */
.L_x_237:
[----:B------:R-:W1:Y:S02]  /*b8b0*/  MUFU.RCP R108, R109 ;  /* 0x0000006d006c7308 */ /* 0x000e640000001000 */
[----:B-1----:R-:W-:Y:S04]  /*b8c0*/  FFMA R109, R109, R108, -1 ;  /* 0xbf8000006d6d7423 */ /* 0x002fe8000000006c */
[----:B------:R-:W-:Y:S04]  /*b8d0*/  FADD.FTZ R109, -R109, -RZ ;  /* 0x800000ff6d6d7221 */ /* 0x000fe80000010100 */
[----:B------:R-:W-:Y:S07]  /*b8e0*/  FFMA R108, R108, R109, R108 ;  /* 0x0000006d6c6c7223 */ /* 0x000fee000000006c */
.L_x_238:
[----:B------:R-:W-:Y:S05]  /*b8f0*/  BSYNC.RECONVERGENT B1 ;  /* 0x0000000000017941 */ /* 0x000fea0003800200 */
.L_x_236:
        /* <DEDUP_REMOVED lines=11> */
.L_x_240:
[----:B------:R-:W1:Y:S02]  /*b9b0*/  MUFU.RCP R109, R110 ;  /* 0x0000006e006d7308 */ /* 0x000e640000001000 */
[----:B-1----:R-:W-:Y:S04]  /*b9c0*/  FFMA R110, R110, R109, -1 ;  /* 0xbf8000006e6e7423 */ /* 0x002fe8000000006d */
[----:B------:R-:W-:Y:S04]  /*b9d0*/  FADD.FTZ R110, -R110, -RZ ;  /* 0x800000ff6e6e7221 */ /* 0x000fe80000010100 */
[----:B------:R-:W-:Y:S07]  /*b9e0*/  FFMA R109, R109, R110, R109 ;  /* 0x0000006e6d6d7223 */ /* 0x000fee000000006d */
.L_x_241:
[----:B------:R-:W-:Y:S05]  /*b9f0*/  BSYNC.RECONVERGENT B1 ;  /* 0x0000000000017941 */ /* 0x000fea0003800200 */
.L_x_239:
        /* <DEDUP_REMOVED lines=11> */
.L_x_243:
[----:B------:R-:W1:Y:S02]  /*bab0*/  MUFU.RCP R110, R154 ;  /* 0x0000009a006e7308 */ /* 0x000e640000001000 */
[----:B-1----:R-:W-:Y:S04]  /*bac0*/  FFMA R154, R154, R110, -1 ;  /* 0xbf8000009a9a7423 */ /* 0x002fe8000000006e */
[----:B------:R-:W-:Y:S04]  /*bad0*/  FADD.FTZ R154, -R154, -RZ ;  /* 0x800000ff9a9a7221 */ /* 0x000fe80000010100 */
[----:B------:R-:W-:Y:S07]  /*bae0*/  FFMA R110, R110, R154, R110 ;  /* 0x0000009a6e6e7223 */ /* 0x000fee000000006e */
.L_x_244:
[----:B------:R-:W-:Y:S05]  /*baf0*/  BSYNC.RECONVERGENT B1 ;  /* 0x0000000000017941 */ /* 0x000fea0003800200 */
.L_x_242:
        /* <DEDUP_REMOVED lines=11> */
.L_x_246:
[----:B------:R-:W1:Y:S02]  /*bbb0*/  MUFU.RCP R111, R149 ;  /* 0x00000095006f7308 */ /* 0x000e640000001000 */
[----:B-1----:R-:W-:Y:S04]  /*bbc0*/  FFMA R149, R149, R111, -1 ;  /* 0xbf80000095957423 */ /* 0x002fe8000000006f */
[----:B------:R-:W-:Y:S04]  /*bbd0*/  FADD.FTZ R149, -R149, -RZ ;  /* 0x800000ff95957221 */ /* 0x000fe80000010100 */
[----:B------:R-:W-:Y:S07]  /*bbe0*/  FFMA R111, R111, R149, R111 ;  /* 0x000000956f6f7223 */ /* 0x000fee000000006f */
.L_x_247:
[----:B------:R-:W-:Y:S05]  /*bbf0*/  BSYNC.RECONVERGENT B1 ;  /* 0x0000000000017941 */ /* 0x000fea0003800200 */
.L_x_245:
        /* <DEDUP_REMOVED lines=11> */
.L_x_249:
[----:B------:R-:W1:Y:S02]  /*bcb0*/  MUFU.RCP R112, R120 ;  /* 0x0000007800707308 */ /* 0x000e640000001000 */
[----:B-1----:R-:W-:Y:S04]  /*bcc0*/  FFMA R120, R120, R112, -1 ;  /* 0xbf80000078787423 */ /* 0x002fe80000000070 */
[----:B------:R-:W-:Y:S04]  /*bcd0*/  FADD.FTZ R120, -R120, -RZ ;  /* 0x800000ff78787221 */ /* 0x000fe80000010100 */
[----:B------:R-:W-:Y:S07]  /*bce0*/  FFMA R112, R112, R120, R112 ;  /* 0x0000007870707223 */ /* 0x000fee0000000070 */
.L_x_250:
[----:B------:R-:W-:Y:S05]  /*bcf0*/  BSYNC.RECONVERGENT B1 ;  /* 0x0000000000017941 */ /* 0x000fea0003800200 */
.L_x_248:
        /* <DEDUP_REMOVED lines=11> */
.L_x_252:
[----:B------:R-:W1:Y:S02]  /*bdb0*/  MUFU.RCP R113, R114 ;  /* 0x0000007200717308 */ /* 0x000e640000001000 */
[----:B-1----:R-:W-:Y:S04]  /*bdc0*/  FFMA R114, R114, R113, -1 ;  /* 0xbf80000072727423 */ /* 0x002fe80000000071 */
[----:B------:R-:W-:Y:S04]  /*bdd0*/  FADD.FTZ R114, -R114, -RZ ;  /* 0x800000ff72727221 */ /* 0x000fe80000010100 */
[----:B------:R-:W-:Y:S07]  /*bde0*/  FFMA R113, R113, R114, R113 ;  /* 0x0000007271717223 */ /* 0x000fee0000000071 */
.L_x_253:
[----:B------:R-:W-:Y:S05]  /*bdf0*/  BSYNC.RECONVERGENT B1 ;  /* 0x0000000000017941 */ /* 0x000fea0003800200 */
.L_x_251:
        /* <DEDUP_REMOVED lines=11> */
.L_x_255:
[----:B------:R-:W1:Y:S02]  /*beb0*/  MUFU.RCP R114, R115 ;  /* 0x0000007300727308 */ /* 0x000e640000001000 */
[----:B-1----:R-:W-:Y:S04]  /*bec0*/  FFMA R115, R115, R114, -1 ;  /* 0xbf80000073737423 */ /* 0x002fe80000000072 */
[----:B------:R-:W-:Y:S04]  /*bed0*/  FADD.FTZ R115, -R115, -RZ ;  /* 0x800000ff73737221 */ /* 0x000fe80000010100 */
[----:B------:R-:W-:Y:S07]  /*bee0*/  FFMA R114, R114, R115, R114 ;  /* 0x0000007372727223 */ /* 0x000fee0000000072 */
.L_x_256:
[----:B------:R-:W-:Y:S05]  /*bef0*/  BSYNC.RECONVERGENT B1 ;  /* 0x0000000000017941 */ /* 0x000fea0003800200 */
.L_x_254:
        /* <DEDUP_REMOVED lines=11> */
.L_x_258:
[----:B------:R-:W1:Y:S02]  /*bfb0*/  MUFU.RCP R115, R148 ;  /* 0x0000009400737308 */ /* 0x000e640000001000 */
[----:B-1----:R-:W-:Y:S04]  /*bfc0*/  FFMA R148, R148, R115, -1 ;  /* 0xbf80000094947423 */ /* 0x002fe80000000073 */
[----:B------:R-:W-:Y:S04]  /*bfd0*/  FADD.FTZ R148, -R148, -RZ ;  /* 0x800000ff94947221 */ /* 0x000fe80000010100 */
[----:B------:R-:W-:Y:S07]  /*bfe0*/  FFMA R115, R115, R148, R115 ;  /* 0x0000009473737223 */ /* 0x000fee0000000073 */
.L_x_259:
[----:B------:R-:W-:Y:S05]  /*bff0*/  BSYNC.RECONVERGENT B1 ;  /* 0x0000000000017941 */ /* 0x000fea0003800200 */
.L_x_257:
        /* <DEDUP_REMOVED lines=11> */
.L_x_261:
[----:B------:R-:W1:Y:S02]  /*c0b0*/  MUFU.RCP R116, R117 ;  /* 0x0000007500747308 */ /* 0x000e640000001000 */
[----:B-1----:R-:W-:Y:S04]  /*c0c0*/  FFMA R117, R117, R116, -1 ;  /* 0xbf80000075757423 */ /* 0x002fe80000000074 */
[----:B------:R-:W-:Y:S04]  /*c0d0*/  FADD.FTZ R117, -R117, -RZ ;  /* 0x800000ff75757221 */ /* 0x000fe80000010100 */
[----:B------:R-:W-:Y:S07]  /*c0e0*/  FFMA R116, R116, R117, R116 ;  /* 0x0000007574747223 */ /* 0x000fee0000000074 */
.L_x_262:
[----:B------:R-:W-:Y:S05]  /*c0f0*/  BSYNC.RECONVERGENT B1 ;  /* 0x0000000000017941 */ /* 0x000fea0003800200 */
.L_x_260:
        /* <DEDUP_REMOVED lines=11> */
.L_x_264:
[----:B------:R-:W1:Y:S02]  /*c1b0*/  MUFU.RCP R117, R118 ;  /* 0x0000007600757308 */ /* 0x000e640000001000 */
[----:B-1----:R-:W-:Y:S04]  /*c1c0*/  FFMA R118, R118, R117, -1 ;  /* 0xbf80000076767423 */ /* 0x002fe80000000075 */
[----:B------:R-:W-:Y:S04]  /*c1d0*/  FADD.FTZ R118, -R118, -RZ ;  /* 0x800000ff76767221 */ /* 0x000fe80000010100 */
[----:B------:R-:W-:Y:S07]  /*c1e0*/  FFMA R117, R117, R118, R117 ;  /* 0x0000007675757223 */ /* 0x000fee0000000075 */
.L_x_265:
[----:B------:R-:W-:Y:S05]  /*c1f0*/  BSYNC.RECONVERGENT B1 ;  /* 0x0000000000017941 */ /* 0x000fea0003800200 */
.L_x_263:
        /* <DEDUP_REMOVED lines=11> */
.L_x_267:
[----:B------:R-:W1:Y:S02]  /*c2b0*/  MUFU.RCP R118, R119 ;  /* 0x0000007700767308 */ /* 0x000e640000001000 */
[----:B-1----:R-:W-:Y:S04]  /*c2c0*/  FFMA R119, R119, R118, -1 ;  /* 0xbf80000077777423 */ /* 0x002fe80000000076 */
[----:B------:R-:W-:Y:S04]  /*c2d0*/  FADD.FTZ R119, -R119, -RZ ;  /* 0x800000ff77777221 */ /* 0x000fe80000010100 */
[----:B------:R-:W-:Y:S07]  /*c2e0*/  FFMA R118, R118, R119, R118 ;  /* 0x0000007776767223 */ /* 0x000fee0000000076 */
.L_x_268:
[----:B------:R-:W-:Y:S05]  /*c2f0*/  BSYNC.RECONVERGENT B1 ;  /* 0x0000000000017941 */ /* 0x000fea0003800200 */
.L_x_266:
        /* <DEDUP_REMOVED lines=11> */
.L_x_270:
[----:B------:R-:W1:Y:S02]  /*c3b0*/  MUFU.RCP R119, R153 ;  /* 0x0000009900777308 */ /* 0x000e640000001000 */
[----:B-1----:R-:W-:Y:S04]  /*c3c0*/  FFMA R153, R153, R119, -1 ;  /* 0xbf80000099997423 */ /* 0x002fe80000000077 */
[----:B------:R-:W-:Y:S04]  /*c3d0*/  FADD.FTZ R153, -R153, -RZ ;  /* 0x800000ff99997221 */ /* 0x000fe80000010100 */
[----:B------:R-:W-:Y:S07]  /*c3e0*/  FFMA R119, R119, R153, R119 ;  /* 0x0000009977777223 */ /* 0x000fee0000000077 */
.L_x_271:
[----:B------:R-:W-:Y:S05]  /*c3f0*/  BSYNC.RECONVERGENT B1 ;  /* 0x0000000000017941 */ /* 0x000fea0003800200 */
.L_x_269:
        /* <DEDUP_REMOVED lines=11> */
.L_x_273:
[----:B------:R-:W1:Y:S02]  /*c4b0*/  MUFU.RCP R120, R147 ;  /* 0x0000009300787308 */ /* 0x000e640000001000 */
[----:B-1----:R-:W-:Y:S04]  /*c4c0*/  FFMA R147, R147, R120, -1 ;  /* 0xbf80000093937423 */ /* 0x002fe80000000078 */
[----:B------:R-:W-:Y:S04]  /*c4d0*/  FADD.FTZ R147, -R147, -RZ ;  /* 0x800000ff93937221 */ /* 0x000fe80000010100 */
[----:B------:R-:W-:Y:S07]  /*c4e0*/  FFMA R120, R120, R147, R120 ;  /* 0x0000009378787223 */ /* 0x000fee0000000078 */
.L_x_274:
[----:B------:R-:W-:Y:S05]  /*c4f0*/  BSYNC.RECONVERGENT B1 ;  /* 0x0000000000017941 */ /* 0x000fea0003800200 */
.L_x_272:
        /* <DEDUP_REMOVED lines=11> */
.L_x_276:
[----:B------:R-:W1:Y:S02]  /*c5b0*/  MUFU.RCP R121, R122 ;  /* 0x0000007a00797308 */ /* 0x000e640000001000 */
[----:B-1----:R-:W-:Y:S04]  /*c5c0*/  FFMA R122, R122, R121, -1 ;  /* 0xbf8000007a7a7423 */ /* 0x002fe80000000079 */
[----:B------:R-:W-:Y:S04]  /*c5d0*/  FADD.FTZ R122, -R122, -RZ ;  /* 0x800000ff7a7a7221 */ /* 0x000fe80000010100 */
[----:B------:R-:W-:Y:S07]  /*c5e0*/  FFMA R121, R121, R122, R121 ;  /* 0x0000007a79797223 */ /* 0x000fee0000000079 */
.L_x_277:
[----:B------:R-:W-:Y:S05]  /*c5f0*/  BSYNC.RECONVERGENT B1 ;  /* 0x0000000000017941 */ /* 0x000fea0003800200 */
.L_x_275:
        /* <DEDUP_REMOVED lines=11> */
.L_x_279:
[----:B------:R-:W1:Y:S02]  /*c6b0*/  MUFU.RCP R122, R123 ;  /* 0x0000007b007a7308 */ /* 0x000e640000001000 */
[----:B-1----:R-:W-:Y:S04]  /*c6c0*/  FFMA R123, R123, R122, -1 ;  /* 0xbf8000007b7b7423 */ /* 0x002fe8000000007a */
[----:B------:R-:W-:Y:S04]  /*c6d0*/  FADD.FTZ R123, -R123, -RZ ;  /* 0x800000ff7b7b7221 */ /* 0x000fe80000010100 */
[----:B------:R-:W-:Y:S07]  /*c6e0*/  FFMA R122, R122, R123, R122 ;  /* 0x0000007b7a7a7223 */ /* 0x000fee000000007a */
.L_x_280:
[----:B------:R-:W-:Y:S05]  /*c6f0*/  BSYNC.RECONVERGENT B1 ;  /* 0x0000000000017941 */ /* 0x000fea0003800200 */
.L_x_278:
        /* <DEDUP_REMOVED lines=11> */
.L_x_282:
[----:B------:R-:W1:Y:S02]  /*c7b0*/  MUFU.RCP R123, R124 ;  /* 0x0000007c007b7308 */ /* 0x000e640000001000 */
[----:B-1----:R-:W-:Y:S04]  /*c7c0*/  FFMA R124, R124, R123, -1 ;  /* 0xbf8000007c7c7423 */ /* 0x002fe8000000007b */
[----:B------:R-:W-:Y:S04]  /*c7d0*/  FADD.FTZ R124, -R124, -RZ ;  /* 0x800000ff7c7c7221 */ /* 0x000fe80000010100 */
[----:B------:R-:W-:Y:S07]  /*c7e0*/  FFMA R123, R123, R124, R123 ;  /* 0x0000007c7b7b7223 */ /* 0x000fee000000007b */
.L_x_283:
[----:B------:R-:W-:Y:S05]  /*c7f0*/  BSYNC.RECONVERGENT B1 ;  /* 0x0000000000017941 */ /* 0x000fea0003800200 */
.L_x_281:
        /* <DEDUP_REMOVED lines=11> */
.L_x_285:
[----:B------:R-:W1:Y:S02]  /*c8b0*/  MUFU.RCP R124, R152 ;  /* 0x00000098007c7308 */ /* 0x000e640000001000 */
[----:B-1----:R-:W-:Y:S04]  /*c8c0*/  FFMA R152, R152, R124, -1 ;  /* 0xbf80000098987423 */ /* 0x002fe8000000007c */
[----:B------:R-:W-:Y:S04]  /*c8d0*/  FADD.FTZ R152, -R152, -RZ ;  /* 0x800000ff98987221 */ /* 0x000fe80000010100 */
[----:B------:R-:W-:Y:S07]  /*c8e0*/  FFMA R124, R124, R152, R124 ;  /* 0x000000987c7c7223 */ /* 0x000fee000000007c */
.L_x_286:
[----:B------:R-:W-:Y:S05]  /*c8f0*/  BSYNC.RECONVERGENT B1 ;  /* 0x0000000000017941 */ /* 0x000fea0003800200 */
.L_x_284:
        /* <DEDUP_REMOVED lines=11> */
.L_x_288:
[----:B------:R-:W1:Y:S02]  /*c9b0*/  MUFU.RCP R125, R146 ;  /* 0x00000092007d7308 */ /* 0x000e640000001000 */
[----:B-1----:R-:W-:Y:S04]  /*c9c0*/  FFMA R146, R146, R125, -1 ;  /* 0xbf80000092927423 */ /* 0x002fe8000000007d */
[----:B------:R-:W-:Y:S04]  /*c9d0*/  FADD.FTZ R146, -R146, -RZ ;  /* 0x800000ff92927221 */ /* 0x000fe80000010100 */
[----:B------:R-:W-:Y:S07]  /*c9e0*/  FFMA R125, R125, R146, R125 ;  /* 0x000000927d7d7223 */ /* 0x000fee000000007d */
.L_x_289:
[----:B------:R-:W-:Y:S05]  /*c9f0*/  BSYNC.RECONVERGENT B1 ;  /* 0x0000000000017941 */ /* 0x000fea0003800200 */
.L_x_287:
        /* <DEDUP_REMOVED lines=11> */
.L_x_291:
[----:B------:R-:W1:Y:S02]  /*cab0*/  MUFU.RCP R126, R127 ;  /* 0x0000007f007e7308 */ /* 0x000e640000001000 */
[----:B-1----:R-:W-:Y:S04]  /*cac0*/  FFMA R127, R127, R126, -1 ;  /* 0xbf8000007f7f7423 */ /* 0x002fe8000000007e */
[----:B------:R-:W-:Y:S04]  /*cad0*/  FADD.FTZ R127, -R127, -RZ ;  /* 0x800000ff7f7f7221 */ /* 0x000fe80000010100 */
[----:B------:R-:W-:Y:S07]  /*cae0*/  FFMA R126, R126, R127, R126 ;  /* 0x0000007f7e7e7223 */ /* 0x000fee000000007e */
.L_x_292:
[----:B------:R-:W-:Y:S05]  /*caf0*/  BSYNC.RECONVERGENT B1 ;  /* 0x0000000000017941 */ /* 0x000fea0003800200 */
.L_x_290:
        /* <DEDUP_REMOVED lines=11> */
.L_x_294:
[----:B------:R-:W1:Y:S02]  /*cbb0*/  MUFU.RCP R127, R141 ;  /* 0x0000008d007f7308 */ /* 0x000e640000001000 */
[----:B-1----:R-:W-:Y:S04]  /*cbc0*/  FFMA R141, R141, R127, -1 ;  /* 0xbf8000008d8d7423 */ /* 0x002fe8000000007f */
[----:B------:R-:W-:Y:S04]  /*cbd0*/  FADD.FTZ R141, -R141, -RZ ;  /* 0x800000ff8d8d7221 */ /* 0x000fe80000010100 */
[----:B------:R-:W-:Y:S07]  /*cbe0*/  FFMA R127, R127, R141, R127 ;  /* 0x0000008d7f7f7223 */ /* 0x000fee000000007f */
.L_x_295:
[----:B------:R-:W-:Y:S05]  /*cbf0*/  BSYNC.RECONVERGENT B1 ;  /* 0x0000000000017941 */ /* 0x000fea0003800200 */
.L_x_293:
        /* <DEDUP_REMOVED lines=9> */
[----:B------:R-:W-:Y:S05]  /*cc90*/  BRA `(.L_x_298) ;  /* 0x0000000000107947 */ /* 0x000fea0003800000 */
.L_x_297:
[----:B------:R-:W1:Y:S02]  /*cca0*/  MUFU.RCP R128, R140 ;  /* 0x0000008c00807308 */ /* 0x000e640000001000 */
[----:B-1----:R-:W-:Y:S04]  /*ccb0*/  FFMA R140, R140, R128, -1 ;  /* 0xbf8000008c8c7423 */ /* 0x002fe80000000080 */
[----:B------:R-:W-:Y:S04]  /*ccc0*/  FADD.FTZ R140, -R140, -RZ ;  /* 0x800000ff8c8c7221 */ /* 0x000fe80000010100 */
[----:B------:R-:W-:Y:S07]  /*ccd0*/  FFMA R128, R128, R140, R128 ;  /* 0x0000008c80807223 */ /* 0x000fee0000000080 */
.L_x_298:
[----:B------:R-:W-:Y:S05]  /*cce0*/  BSYNC.RECONVERGENT B1 ;  /* 0x0000000000017941 */ /* 0x000fea0003800200 */
.L_x_296:
[----:B------:R-:W-:Y:S01]  /*ccf0*/  LOP3.LUT P0, RZ, R239, 0x60, RZ, 0xc0, !PT ;  /* 0x00000060efff7812 */ /* 0x000fe2000780c0ff */
[----:B------:R-:W-:Y:S01]  /*cd00*/  FMUL R0, R4, R0 ;  /* 0x0000000004007220 */ /* 0x000fe20000400000 */
[----:B------:R-:W-:Y:S01]  /*cd10*/  FMUL R3, R6, R3 ;  /* 0x0000000306037220 */ /* 0x000fe20000400000 */
[----:B------:R-:W-:Y:S01]  /*cd20*/  FMUL R68, R7, R68 ;  /* 0x0000004407447220 */ /* 0x000fe20000400000 */
[----:B------:R-:W-:Y:S01]  /*cd30*/  FMUL R71, R10, R71 ;  /* 0x000000470a477220 */ /* 0x000fe20000400000 */
[----:B------:R-:W-:Y:S01]  /*cd40*/  FMUL R72, R11, R72 ;  /* 0x000000480b487220 */ /* 0x000fe20000400000 */
[----:B------:R-:W-:Y:S01]  /*cd50*/  FMUL R75, R14, R75 ;  /* 0x0000004b0e4b7220 */ /* 0x000fe20000400000 */
[----:B------:R-:W-:Y:S01]  /*cd60*/  FMUL R76, R15, R76 ;  /* 0x0000004c0f4c7220 */ /* 0x000fe20000400000 */
[----:B------:R-:W-:Y:S01]  /*cd70*/  F2FP.SATFINITE.E4M3.F32.PACK_AB_MERGE_C R3, R68, R3, RZ ;  /* 0x000000034403723e */ /* 0x000fe200048070ff */
[----:B------:R-:W-:Y:S01]  /*cd80*/  FMUL R79, R18, R79 ;  /* 0x0000004f124f7220 */ /* 0x000fe20000400000 */
[----:B------:R-:W-:Y:S01]  /*cd90*/  FMUL R80, R19, R80 ;  /* 0x0000005013507220 */ /* 0x000fe20000400000 */
[----:B------:R-:W-:Y:S01]  /*cda0*/  FMUL R2, R5, R2 ;  /* 0x0000000205027220 */ /* 0x000fe20000400000 */
[----:B------:R-:W-:Y:S01]  /*cdb0*/  F2FP.SATFINITE.E4M3.F32.PACK_AB_MERGE_C R75, R76, R75, RZ ;  /* 0x0000004b4c4b723e */ /* 0x000fe200048070ff */
[----:B------:R-:W-:Y:S01]  /*cdc0*/  FMUL R69, R8, R69 ;  /* 0x0000004508457220 */ /* 0x000fe20000400000 */
[----:B------:R-:W-:Y:S01]  /*cdd0*/  FMUL R70, R9, R70 ;  /* 0x0000004609467220 */ /* 0x000fe20000400000 */
[----:B------:R-:W-:Y:S01]  /*cde0*/  F2FP.SATFINITE.E4M3.F32.PACK_AB_MERGE_C R79, R80, R79, RZ ;  /* 0x0000004f504f723e */ /* 0x000fe200048070ff */
[----:B------:R-:W-:Y:S01]  /*cdf0*/  FMUL R18, R12, R73 ;  /* 0x000000490c127220 */ /* 0x000fe20000400000 */
[----:B------:R-:W-:Y:S01]  /*ce00*/  FMUL R74, R13, R74 ;  /* 0x0000004a0d4a7220 */ /* 0x000fe20000400000 */
[----:B------:R-:W-:Y:S01]  /*ce10*/  FMUL R19, R16, R77 ;  /* 0x0000004d10137220 */ /* 0x000fe20000400000 */
[----:B------:R-:W-:Y:S01]  /*ce20*/  F2FP.SATFINITE.E4M3.F32.PACK_AB_MERGE_C R16, R2, R0, R3 ;  /* 0x000000000210723e */ /* 0x000fe20004807003 */
[----:B------:R-:W-:Y:S01]  /*ce30*/  FMUL R78, R17, R78 ;  /* 0x0000004e114e7220 */ /* 0x000fe20000400000 */
[----:B------:R-:W-:Y:S01]  /*ce40*/  F2FP.SATFINITE.E4M3.F32.PACK_AB_MERGE_C R17, R72, R71, RZ ;  /* 0x000000474811723e */ /* 0x000fe200048070ff */
[----:B------:R-:W-:Y:S01]  /*ce50*/  FMUL R83, R22, R83 ;  /* 0x0000005316537220 */ /* 0x000fe20000400000 */
[----:B------:R-:W-:Y:S01]  /*ce60*/  F2FP.SATFINITE.E4M3.F32.PACK_AB_MERGE_C R18, R74, R18, R75 ;  /* 0x000000124a12723e */ /* 0x000fe2000480704b */
[----:B------:R-:W-:Y:S01]  /*ce70*/  FMUL R84, R23, R84 ;  /* 0x0000005417547220 */ /* 0x000fe20000400000 */
[----:B------:R-:W-:Y:S01]  /*ce80*/  F2FP.SATFINITE.E4M3.F32.PACK_AB_MERGE_C R17, R70, R69, R17 ;  /* 0x000000454611723e */ /* 0x000fe20004807011 */
[----:B------:R-:W-:Y:S01]  /*ce90*/  FMUL R87, R26, R87 ;  /* 0x000000571a577220 */ /* 0x000fe20000400000 */
[----:B------:R-:W-:Y:S01]  /*cea0*/  F2FP.SATFINITE.E4M3.F32.PACK_AB_MERGE_C R19, R78, R19, R79 ;  /* 0x000000134e13723e */ /* 0x000fe2000480704f */
[----:B------:R-:W-:Y:S01]  /*ceb0*/  FMUL R88, R27, R88 ;  /* 0x000000581b587220 */ /* 0x000fe20000400000 */
[----:B------:R-:W-:Y:S01]  /*cec0*/  F2FP.SATFINITE.E4M3.F32.PACK_AB_MERGE_C R83, R84, R83, RZ ;  /* 0x000000535453723e */ /* 0x000fe200048070ff */
[----:B------:R-:W-:Y:S01]  /*ced0*/  FMUL R91, R30, R91 ;  /* 0x0000005b1e5b7220 */ /* 0x000fe20000400000 */
[----:B------:R-:W-:Y:S01]  /*cee0*/  FMUL R92, R31, R92 ;  /* 0x0000005c1f5c7220 */ /* 0x000fe20000400000 */
[----:B------:R-:W-:Y:S01]  /*cef0*/  FMUL R95, R34, R95 ;  /* 0x0000005f225f7220 */ /* 0x000fe20000400000 */
[----:B------:R-:W-:Y:S01]  /*cf00*/  F2FP.SATFINITE.E4M3.F32.PACK_AB_MERGE_C R87, R88, R87, RZ ;  /* 0x000000575857723e */ /* 0x000fe200048070ff */
[----:B------:R1:W-:Y:S01]  /*cf10*/  STS.128 [R240+UR43+0x2200], R16 ;  /* 0x00220010f0007988 */ /* 0x0003e20008000c2b */
        /* <DEDUP_REMOVED lines=8> */
[----:B------:R-:W-:Y:S01]  /*cfa0*/  F2FP.SATFINITE.E4M3.F32.PACK_AB_MERGE_C R12, R82, R12, R83 ;  /* 0x0000000c520c723e */ /* 0x000fe20004807053 */
[----:B------:R-:W-:Y:S01]  /*cfb0*/  FMUL R90, R29, R90 ;  /* 0x0000005a1d5a7220 */ /* 0x000fe20000400000 */
[----:B------:R-:W-:Y:S01]  /*cfc0*/  FMUL R15, R32, R93 ;  /* 0x0000005d200f7220 */ /* 0x000fe20000400000 */
[----:B------:R-:W-:Y:S01]  /*cfd0*/  F2FP.SATFINITE.E4M3.F32.PACK_AB_MERGE_C R13, R86, R13, R87 ;  /* 0x0000000d560d723e */ /* 0x000fe20004807057 */
[----:B------:R-:W-:Y:S01]  /*cfe0*/  FMUL R94, R33, R94 ;  /* 0x0000005e215e7220 */ /* 0x000fe20000400000 */
        /* <DEDUP_REMOVED lines=8> */
[----:B------:R-:W-:Y:S01]  /*d070*/  F2FP.SATFINITE.E4M3.F32.PACK_AB_MERGE_C R14, R90, R14, R91 ;  /* 0x0000000e5a0e723e */ /* 0x000fe2000480705b */
[----:B------:R-:W-:Y:S01]  /*d080*/  FMUL R8, R36, R97 ;  /* 0x0000006124087220 */ /* 0x000fe20000400000 */
[----:B------:R-:W-:Y:S01]  /*d090*/  F2FP.SATFINITE.E4M3.F32.PACK_AB_MERGE_C R15, R94, R15, R95 ;  /* 0x0000000f5e0f723e */ /* 0x000fe2000480705f */
[----:B------:R-:W-:Y:S01]  /*d0a0*/  FMUL R98, R37, R98 ;  /* 0x0000006225627220 */ /* 0x000fe20000400000 */
[----:B------:R-:W-:Y:S01]  /*d0b0*/  FMUL R9, R40, R101 ;  /* 0x0000006528097220 */ /* 0x000fe20000400000 */
[----:B------:R-:W-:Y:S01]  /*d0c0*/  FMUL R102, R41, R102 ;  /* 0x0000006629667220 */ /* 0x000fe20000400000 */
[----:B------:R-:W-:Y:S01]  /*d0d0*/  FMUL R10, R44, R105 ;  /* 0x000000692c0a7220 */ /* 0x000fe20000400000 */
[----:B------:R1:W-:Y:S01]  /*d0e0*/  STS.128 [R250+0x2010], R12 ;  /* 0x0020100cfa007388 */ /* 0x0003e20000000c00 */
[----:B------:R-:W-:Y:S01]  /*d0f0*/  F2FP.SATFINITE.E4M3.F32.PACK_AB_MERGE_C R99, R100, R99, RZ ;  /* 0x000000636463723e */ /* 0x000fe200048070ff */
[----:B------:R-:W-:Y:S01]  /*d100*/  FMUL R106, R45, R106 ;  /* 0x0000006a2d6a7220 */ /* 0x000fe20000400000 */
[----:B------:R-:W-:Y:S01]  /*d110*/  F2FP.SATFINITE.E4M3.F32.PACK_AB_MERGE_C R103, R104, R103, RZ ;  /* 0x000000676867723e */ /* 0x000fe200048070ff */
[----:B------:R-:W-:Y:S01]  /*d120*/  FMUL R11, R48, R109 ;  /* 0x0000006d300b7220 */ /* 0x000fe20000400000 */
[----:B------:R-:W-:Y:S01]  /*d130*/  FMUL R110, R49, R110 ;  /* 0x0000006e316e7220 */ /* 0x000fe20000400000 */
[----:B------:R-:W-:Y:S01]  /*d140*/  F2FP.SATFINITE.E4M3.F32.PACK_AB_MERGE_C R107, R108, R107, RZ ;  /* 0x0000006b6c6b723e */ /* 0x000fe200048070ff */
[----:B------:R-:W-:Y:S01]  /*d150*/  FMUL R115, R54, R115 ;  /* 0x0000007336737220 */ /* 0x000fe20000400000 */
[----:B------:R-:W-:Y:S01]  /*d160*/  F2FP.SATFINITE.E4M3.F32.PACK_AB_MERGE_C R111, R112, R111, RZ ;  /* 0x0000006f706f723e */ /* 0x000fe200048070ff */
        /* <DEDUP_REMOVED lines=19> */
[----:B------:R-:W-:Y:S01]  /*d2a0*/  FMUL R126, R65, R126 ;  /* 0x0000007e417e7220 */ /* 0x000fe20000400000 */
[----:B------:R-:W-:Y:S01]  /*d2b0*/  F2FP.SATFINITE.E4M3.F32.PACK_AB_MERGE_C R115, R116, R115, RZ ;  /* 0x000000737473723e */ /* 0x000fe200048070ff */
[----:B------:R-:W-:Y:S01]  /*d2c0*/  BSSY.RECONVERGENT B0, `(.L_x_299) ;  /* 0x000001e000007945 */ /* 0x000fe20003800200 */
[----:B------:R-:W-:Y:S02]  /*d2d0*/  F2FP.SATFINITE.E4M3.F32.PACK_AB_MERGE_C R119, R120, R119, RZ ;  /* 0x000000777877723e */ /* 0x000fe400048070ff */
[----:B------:R-:W-:Y:S02]  /*d2e0*/  F2FP.SATFINITE.E4M3.F32.PACK_AB_MERGE_C R123, R124, R123, RZ ;  /* 0x0000007b7c7b723e */ /* 0x000fe400048070ff */
[----:B------:R-:W-:Y:S02]  /*d2f0*/  F2FP.SATFINITE.E4M3.F32.PACK_AB_MERGE_C R127, R128, R127, RZ ;  /* 0x0000007f807f723e */ /* 0x000fe400048070ff */
[----:B------:R-:W-:Y:S02]  /*d300*/  F2FP.SATFINITE.E4M3.F32.PACK_AB_MERGE_C R4, R114, R4, R115 ;  /* 0x000000047204723e */ /* 0x000fe40004807073 */
[----:B------:R-:W-:Y:S02]  /*d310*/  F2FP.SATFINITE.E4M3.F32.PACK_AB_MERGE_C R5, R118, R5, R119 ;  /* 0x000000057605723e */ /* 0x000fe40004807077 */
[----:B------:R-:W-:Y:S02]  /*d320*/  F2FP.SATFINITE.E4M3.F32.PACK_AB_MERGE_C R6, R122, R6, R123 ;  /* 0x000000067a06723e */ /* 0x000fe4000480707b */
[----:B------:R-:W-:Y:S05]  /*d330*/  F2FP.SATFINITE.E4M3.F32.PACK_AB_MERGE_C R7, R126, R7, R127 ;  /* 0x000000077e07723e */ /* 0x000fea000480707f */
[----:B------:R1:W-:Y:S01]  /*d340*/  STS.128 [R248+0x2030], R4 ;  /* 0x00203004f8007388 */ /* 0x0003e20000000c00 */
[----:B------:R-:W-:Y:S01]  /*d350*/  @!PT LDS RZ, [RZ] ;  /* 0x00000000fffff984 */ /* 0x000fe20000000800 */
[----:B------:R-:W-:Y:S01]  /*d360*/  @!PT LDS RZ, [RZ] ;  /* 0x00000000fffff984 */ /* 0x000fe20000000800 */
[----:B------:R-:W-:Y:S01]  /*d370*/  @!PT LDS RZ, [RZ] ;  /* 0x00000000fffff984 */ /* 0x000fe20000000800 */
[----:B------:R-:W-:Y:S01]  /*d380*/  @!PT LDS RZ, [RZ] ;  /* 0x00000000fffff984 */ /* 0x000fe20000000800 */
[----:B------:R2:W-:Y:S07]  /*d390*/  MEMBAR.ALL.CTA ;  /* 0x0000000000007992 */ /* 0x0005ee0000008000 */
[----:B--2---:R-:W2:Y:S02]  /*d3a0*/  FENCE.VIEW.ASYNC.S ;  /* 0x00000000000073c6 */ /* 0x004ea40000000000 */
[----:B--2---:R-:W-:Y:S06]  /*d3b0*/  BAR.SYNC.DEFER_BLOCKING 0x1, 0x80 ;  /* 0x0042000000007b1d */ /* 0x004fec0000010000 */
[----:B------:R-:W-:Y:S05]  /*d3c0*/  @P0 BRA `(.L_x_300) ;  /* 0x0000000000340947 */ /* 0x000fea0003800000 */
[----:B------:R-:W-:Y:S01]  /*d3d0*/  UIADD3 UR12, UPT, UPT, UR43, 0x2200, URZ ;  /* 0x000022002b0c7890 */ /* 0x000fe2000fffe0ff */
[----:B------:R-:W-:Y:S01]  /*d3e0*/  R2UR UR9, R235 ;  /* 0x00000000eb0972ca */ /* 0x000fe200000e0000 */
[----:B------:R-:W-:Y:S01]  /*d3f0*/  UIADD3 UR10, UP0, UPT, UR46, 0x680, URZ ;  /* 0x000006802e0a7890 */ /* 0x000fe2000ff1e0ff */
[----:B------:R-:W-:Y:S01]  /*d400*/  R2UR UR8, R236 ;  /* 0x00000000ec0872ca */ /* 0x000fe200000e0000 */
[----:B------:R-:W-:Y:S02]  /*d410*/  UMOV UR7, UR36 ;  /* 0x0000002400077c82 */ /* 0x000fe40008000000 */
[----:B------:R-:W-:Y:S01]  /*d420*/  IMAD.U32 R251, RZ, RZ, UR12 ;  /* 0x0000000cfffb7e24 */ /* 0x000fe2000f8e00ff */
[----:B------:R-:W-:Y:S04]  /*d430*/  UIADD3.X UR11, UPT, UPT, URZ, UR47, URZ, UP0, !UPT ;  /* 0x0000002fff0b7290 */ /* 0x000fe800087fe4ff */
[----:B------:R-:W-:Y:S03]  /*d440*/  R2UR UR4, R251 ;  /* 0x00000000fb0472ca */ /* 0x000fe600000e0000 */
[----:B------:R-:W-:Y:S02]  /*d450*/  USHF.L.U32 UR5, UR9, 0x6, URZ ;  /* 0x0000000609057899 */ /* 0x000fe400080006ff */
[----:B------:R-:W-:Y:S09]  /*d460*/  USHF.L.U32 UR6, UR8, 0x7, URZ ;  /* 0x0000000708067899 */ /* 0x000ff200080006ff */
[----:B------:R2:W-:Y:S01]  /*d470*/  UTMASTG.3D [UR4], [UR10] ;  /* 0x000000040a0073b5 */ /* 0x0005e20008010000 */
[----:B------:R0:W-:Y:S01]  /*d480*/  UTMACMDFLUSH ;  /* 0x00000000000079b7 */ /* 0x0001e20000000000 */
[----:B--2---:R-:W-:Y:S04]  /*d490*/  DEPBAR.LE SB0, 0x0 ;  /* 0x000080000000791a */ /* 0x004fe80000000000 */
.L_x_300:
[----:B------:R-:W-:Y:S05]  /*d4a0*/  BSYNC.RECONVERGENT B0 ;  /* 0x0000000000007941 */ /* 0x000fea0003800200 */
.L_x_299:
[----:B------:R-:W-:Y:S01]  /*d4b0*/  BAR.SYNC.DEFER_BLOCKING 0x1, 0x80 ;  /* 0x0042000000007b1d */ /* 0x000fe20000010000 */
[----:B------:R-:W-:Y:S01]  /*d4c0*/  ISETP.NE.AND P2, PT, R252, RZ, PT ;  /* 0x000000fffc00720c */ /* 0x000fe20003f45270 */
[----:B------:R-:W-:Y:S01]  /*d4d0*/  IMAD.IADD R235, R136, 0x1, R223 ;  /* 0x0000000188eb7824 */ /* 0x000fe200078e02df */
[----:B------:R-:W-:Y:S01]  /*d4e0*/  ISETP.NE.AND P1, PT, R155, 0x4, PT ;  /* 0x000000049b00780c */ /* 0x000fe20003f25270 */
[----:B------:R-:W-:Y:S03]  /*d4f0*/  IMAD.IADD R236, R137, 0x1, R234 ;  /* 0x0000000189ec7824 */ /* 0x000fe600078e02ea */
[----:B------:R-:W-:Y:S02]  /*d500*/  SEL R0, RZ, 0x1, P1 ;  /* 0x00000001ff007807 */ /* 0x000fe40000800000 */
[----:B------:R-:W-:Y:S02]  /*d510*/  SEL R106, R155, RZ, P1 ;  /* 0x000000ff9b6a7207 */ /* 0x000fe40000800000 */
[----:B------:R-:W-:Y:S03]  /*d520*/  LOP3.LUT R247, R247, R0, RZ, 0x3c, !PT ;  /* 0x00000000f7f77212 */ /* 0x000fe600078e3cff */
[----:B------:R-:W-:Y:S01]  /*d530*/  @P2 R2UR UR36, R244 ;  /* 0x00000000f42422ca */ /* 0x000fe200000e0000 */
[----:B------:R-:W2:Y:S02]  /*d540*/  LDL.LU R3, [R1] ;  /* 0x0000000001037983 */ /* 0x000ea40000300800 */
[C---:B--2---:R-:W-:Y:S04]  /*d550*/  ISETP.NE.AND P0, PT, R3.reuse, 0x2, PT ;  /* 0x000000020300780c */ /* 0x044fe80003f05270 */
[----:B------:R-:W-:Y:S02]  /*d560*/  SEL R2, RZ, 0x1, P0 ;  /* 0x00000001ff027807 */ /* 0x000fe40000000000 */
[----:B-1----:R-:W-:Y:S02]  /*d570*/  SEL R13, R3, RZ, P0 ;  /* 0x000000ff030d7207 */ /* 0x002fe40000000000 */
[----:B------:R-:W-:Y:S01]  /*d580*/  LOP3.LUT R246, R246, R2, RZ, 0x3c, !PT ;  /* 0x00000002f6f67212 */ /* 0x000fe200078e3cff */
[----:B------:R-:W-:Y:S06]  /*d590*/  @P2 BRA `(.L_x_301) ;  /* 0xffffff7800582947 */ /* 0x000fec000383ffff */
[----:B------:R-:W-:Y:S05]  /*d5a0*/  EXIT ;  /* 0x000000000000794d */ /* 0x000fea0003800000 */
.L_x_20:
[----:B----4-:R4:W1:Y:S02]  /*d5b0*/  SYNCS.PHASECHK.TRANS64.TRYWAIT P0, [R2+URZ+0x1a0], R3 ;  /* 0x0001a003020075a7 */ /* 0x01086400080011ff */
[----:B-1----:R-:W-:Y:S05]  /*d5c0*/  @!P0 NANOSLEEP.SYNCS 0x989680 ;  /* 0x009896800000895d */ /* 0x002fea0003900000 */
[----:B------:R-:W1:Y:S02]  /*d5d0*/  @!P0 SYNCS.PHASECHK.TRANS64 P0, [R2+URZ+0x1a0], R3 ;  /* 0x0001a003020085a7 */ /* 0x000e6400080010ff */
[----:B-1----:R-:W-:Y:S05]  /*d5e0*/  @!P0 BRA `(.L_x_20) ;  /* 0xfffffffc00f08947 */ /* 0x002fea000383ffff */
[----:B------:R-:W-:Y:S05]  /*d5f0*/  BRA `(.L_x_302) ;  /* 0xffffff4000447947 */ /* 0x000fea000383ffff */
.L_x_23:
[----:B-1----:R-:W-:-:S07]  /*d600*/  MOV R2, UR33 ;  /* 0x0000002100027c02 */ /* 0x002fce0008000f00 */
.L_x_303:
[----:B-1----:R1:W4:Y:S02]  /*d610*/  SYNCS.PHASECHK.TRANS64.TRYWAIT P0, [R2+URZ+0x88], R4 ;  /* 0x00008804020075a7 */ /* 0x00232400080011ff */
[----:B----4-:R-:W-:Y:S05]  /*d620*/  @!P0 NANOSLEEP.SYNCS 0x989680 ;  /* 0x009896800000895d */ /* 0x010fea0003900000 */
[----:B------:R-:W4:Y:S02]  /*d630*/  @!P0 SYNCS.PHASECHK.TRANS64 P0, [R2+URZ+0x88], R4 ;  /* 0x00008804020085a7 */ /* 0x000f2400080010ff */
[----:B----4-:R-:W-:Y:S05]  /*d640*/  @!P0 BRA `(.L_x_303) ;  /* 0xfffffffc00f08947 */ /* 0x010fea000383ffff */
[----:B------:R-:W-:Y:S05]  /*d650*/  BRA `(.L_x_22) ;  /* 0xffffff4000947947 */ /* 0x000fea000383ffff */
.L_x_29:
[----:B-1----:R-:W-:-:S07]  /*d660*/  MOV R2, UR17 ;  /* 0x0000001100027c02 */ /* 0x002fce0008000f00 */
.L_x_304:
[----:B-1----:R1:W4:Y:S02]  /*d670*/  SYNCS.PHASECHK.TRANS64.TRYWAIT P0, [R2+URZ+0x88], R4 ;  /* 0x00008804020075a7 */ /* 0x00232400080011ff */
[----:B----4-:R-:W-:Y:S05]  /*d680*/  @!P0 NANOSLEEP.SYNCS 0x989680 ;  /* 0x009896800000895d */ /* 0x010fea0003900000 */
[----:B------:R-:W4:Y:S02]  /*d690*/  @!P0 SYNCS.PHASECHK.TRANS64 P0, [R2+URZ+0x88], R4 ;  /* 0x00008804020085a7 */ /* 0x000f2400080010ff */
[----:B----4-:R-:W-:Y:S05]  /*d6a0*/  @!P0 BRA `(.L_x_304) ;  /* 0xfffffffc00f08947 */ /* 0x010fea000383ffff */
[----:B------:R-:W-:Y:S05]  /*d6b0*/  BRA `(.L_x_28) ;  /* 0xffffff4400407947 */ /* 0x000fea000383ffff */
.L_x_33:
[----:B-1----:R1:W4:Y:S02]  /*d6c0*/  SYNCS.PHASECHK.TRANS64.TRYWAIT P0, [R2+URZ+0x130], R3 ;  /* 0x00013003020075a7 */ /* 0x00232400080011ff */
[----:B----4-:R-:W-:Y:S05]  /*d6d0*/  @!P0 NANOSLEEP.SYNCS 0x989680 ;  /* 0x009896800000895d */ /* 0x010fea0003900000 */
[----:B------:R-:W4:Y:S02]  /*d6e0*/  @!P0 SYNCS.PHASECHK.TRANS64 P0, [R2+URZ+0x130], R3 ;  /* 0x00013003020085a7 */ /* 0x000f2400080010ff */
[----:B----4-:R-:W-:Y:S05]  /*d6f0*/  @!P0 BRA `(.L_x_33) ;  /* 0xfffffffc00f08947 */ /* 0x010fea000383ffff */
[----:B------:R-:W-:Y:S05]  /*d700*/  BRA `(.L_x_305) ;  /* 0xffffff4400d07947 */ /* 0x000fea000383ffff */
.L_x_37:
[----:B--2---:R-:W-:-:S07]  /*d710*/  MOV R0, UR5 ;  /* 0x0000000500007c02 */ /* 0x004fce0008000f00 */
.L_x_306:
[----:B-1----:R1:W2:Y:S02]  /*d720*/  SYNCS.PHASECHK.TRANS64.TRYWAIT P0, [R0+URZ], R2 ;  /* 0x00000002000075a7 */ /* 0x0022a400080011ff */
[----:B--2---:R-:W-:Y:S05]  /*d730*/  @!P0 NANOSLEEP.SYNCS 0x989680 ;  /* 0x009896800000895d */ /* 0x004fea0003900000 */
[----:B------:R-:W2:Y:S02]  /*d740*/  @!P0 SYNCS.PHASECHK.TRANS64 P0, [R0+URZ], R2 ;  /* 0x00000002000085a7 */ /* 0x000ea400080010ff */
[----:B--2---:R-:W-:Y:S05]  /*d750*/  @!P0 BRA `(.L_x_306) ;  /* 0xfffffffc00f08947 */ /* 0x004fea000383ffff */
[----:B------:R-:W-:Y:S05]  /*d760*/  BRA `(.L_x_307) ;  /* 0xffffff4c00407947 */ /* 0x000fea000383ffff */
.L_x_38:
[----:B--2---:R-:W-:-:S07]  /*d770*/  MOV R0, UR5 ;  /* 0x0000000500007c02 */ /* 0x004fce0008000f00 */
.L_x_308:
[----:B-1----:R1:W2:Y:S02]  /*d780*/  SYNCS.PHASECHK.TRANS64.TRYWAIT P0, [R0+URZ], R3 ;  /* 0x00000003000075a7 */ /* 0x0022a400080011ff */
[----:B--2---:R-:W-:Y:S05]  /*d790*/  @!P0 NANOSLEEP.SYNCS 0x989680 ;  /* 0x009896800000895d */ /* 0x004fea0003900000 */
[----:B------:R-:W2:Y:S02]  /*d7a0*/  @!P0 SYNCS.PHASECHK.TRANS64 P0, [R0+URZ], R3 ;  /* 0x00000003000085a7 */ /* 0x000ea400080010ff */
[----:B--2---:R-:W-:Y:S05]  /*d7b0*/  @!P0 BRA `(.L_x_308) ;  /* 0xfffffffc00f08947 */ /* 0x004fea000383ffff */
[----:B------:R-:W-:Y:S05]  /*d7c0*/  BRA `(.L_x_309) ;  /* 0xffffff4c004c7947 */ /* 0x000fea000383ffff */
.L_x_39:
[----:B--2---:R-:W-:-:S07]  /*d7d0*/  MOV R0, UR5 ;  /* 0x0000000500007c02 */ /* 0x004fce0008000f00 */
.L_x_310:
[----:B-1----:R1:W2:Y:S02]  /*d7e0*/  SYNCS.PHASECHK.TRANS64.TRYWAIT P0, [R0+URZ], R3 ;  /* 0x00000003000075a7 */ /* 0x0022a400080011ff */
[----:B--2---:R-:W-:Y:S05]  /*d7f0*/  @!P0 NANOSLEEP.SYNCS 0x989680 ;  /* 0x009896800000895d */ /* 0x004fea0003900000 */
[----:B------:R-:W2:Y:S02]  /*d800*/  @!P0 SYNCS.PHASECHK.TRANS64 P0, [R0+URZ], R3 ;  /* 0x00000003000085a7 */ /* 0x000ea400080010ff */
[----:B--2---:R-:W-:Y:S05]  /*d810*/  @!P0 BRA `(.L_x_310) ;  /* 0xfffffffc00f08947 */ /* 0x004fea000383ffff */
[----:B------:R-:W-:Y:S05]  /*d820*/  BRA `(.L_x_311) ;  /* 0xffffff4c00587947 */ /* 0x000fea000383ffff */
.L_x_40:
[----:B--2---:R-:W-:-:S07]  /*d830*/  MOV R0, UR5 ;  /* 0x0000000500007c02 */ /* 0x004fce0008000f00 */
.L_x_312:
[----:B-1----:R1:W2:Y:S02]  /*d840*/  SYNCS.PHASECHK.TRANS64.TRYWAIT P0, [R0+URZ], R3 ;  /* 0x00000003000075a7 */ /* 0x0022a400080011ff */
[----:B--2---:R-:W-:Y:S05]  /*d850*/  @!P0 NANOSLEEP.SYNCS 0x989680 ;  /* 0x009896800000895d */ /* 0x004fea0003900000 */
[----:B------:R-:W2:Y:S02]  /*d860*/  @!P0 SYNCS.PHASECHK.TRANS64 P0, [R0+URZ], R3 ;  /* 0x00000003000085a7 */ /* 0x000ea400080010ff */
[----:B--2---:R-:W-:Y:S05]  /*d870*/  @!P0 BRA `(.L_x_312) ;  /* 0xfffffffc00f08947 */ /* 0x004fea000383ffff */
[----:B------:R-:W-:Y:S05]  /*d880*/  BRA `(.L_x_313) ;  /* 0xffffff4c00647947 */ /* 0x000fea000383ffff */
.L_x_41:
[----:B--2---:R-:W-:-:S07]  /*d890*/  MOV R0, UR5 ;  /* 0x0000000500007c02 */ /* 0x004fce0008000f00 */
.L_x_314:
[----:B-1----:R1:W2:Y:S02]  /*d8a0*/  SYNCS.PHASECHK.TRANS64.TRYWAIT P0, [R0+URZ], R3 ;  /* 0x00000003000075a7 */ /* 0x0022a400080011ff */
[----:B--2---:R-:W-:Y:S05]  /*d8b0*/  @!P0 NANOSLEEP.SYNCS 0x989680 ;  /* 0x009896800000895d */ /* 0x004fea0003900000 */
[----:B------:R-:W2:Y:S02]  /*d8c0*/  @!P0 SYNCS.PHASECHK.TRANS64 P0, [R0+URZ], R3 ;  /* 0x00000003000085a7 */ /* 0x000ea400080010ff */
[----:B--2---:R-:W-:Y:S05]  /*d8d0*/  @!P0 BRA `(.L_x_314) ;  /* 0xfffffffc00f08947 */ /* 0x004fea000383ffff */
[----:B------:R-:W-:Y:S05]  /*d8e0*/  BRA `(.L_x_315) ;  /* 0xffffff4c00707947 */ /* 0x000fea000383ffff */
.L_x_42:
[----:B--2---:R-:W-:-:S07]  /*d8f0*/  MOV R0, UR5 ;  /* 0x0000000500007c02 */ /* 0x004fce0008000f00 */
.L_x_316:
[----:B-1----:R1:W2:Y:S02]  /*d900*/  SYNCS.PHASECHK.TRANS64.TRYWAIT P0, [R0+URZ], R3 ;  /* 0x00000003000075a7 */ /* 0x0022a400080011ff */
[----:B--2---:R-:W-:Y:S05]  /*d910*/  @!P0 NANOSLEEP.SYNCS 0x989680 ;  /* 0x009896800000895d */ /* 0x004fea0003900000 */
[----:B------:R-:W2:Y:S02]  /*d920*/  @!P0 SYNCS.PHASECHK.TRANS64 P0, [R0+URZ], R3 ;  /* 0x00000003000085a7 */ /* 0x000ea400080010ff */
[----:B--2---:R-:W-:Y:S05]  /*d930*/  @!P0 BRA `(.L_x_316) ;  /* 0xfffffffc00f08947 */ /* 0x004fea000383ffff */
[----:B------:R-:W-:Y:S05]  /*d940*/  BRA `(.L_x_317) ;  /* 0xffffff4c007c7947 */ /* 0x000fea000383ffff */
.L_x_43:
[----:B--2---:R-:W-:-:S07]  /*d950*/  MOV R0, UR5 ;  /* 0x0000000500007c02 */ /* 0x004fce0008000f00 */
.L_x_318:
[----:B-1----:R1:W2:Y:S02]  /*d960*/  SYNCS.PHASECHK.TRANS64.TRYWAIT P0, [R0+URZ], R3 ;  /* 0x00000003000075a7 */ /* 0x0022a400080011ff */
[----:B--2---:R-:W-:Y:S05]  /*d970*/  @!P0 NANOSLEEP.SYNCS 0x989680 ;  /* 0x009896800000895d */ /* 0x004fea0003900000 */
[----:B------:R-:W2:Y:S02]  /*d980*/  @!P0 SYNCS.PHASECHK.TRANS64 P0, [R0+URZ], R3 ;  /* 0x00000003000085a7 */ /* 0x000ea400080010ff */
[----:B--2---:R-:W-:Y:S05]  /*d990*/  @!P0 BRA `(.L_x_318) ;  /* 0xfffffffc00f08947 */ /* 0x004fea000383ffff */
[----:B------:R-:W-:Y:S05]  /*d9a0*/  BRA `(.L_x_319) ;  /* 0xffffff4c00887947 */ /* 0x000fea000383ffff */
.L_x_44:
[----:B--2---:R-:W-:-:S07]  /*d9b0*/  MOV R0, UR5 ;  /* 0x0000000500007c02 */ /* 0x004fce0008000f00 */
.L_x_320:
[----:B-1----:R1:W2:Y:S02]  /*d9c0*/  SYNCS.PHASECHK.TRANS64.TRYWAIT P0, [R0+URZ], R3 ;  /* 0x00000003000075a7 */ /* 0x0022a400080011ff */
[----:B--2---:R-:W-:Y:S05]  /*d9d0*/  @!P0 NANOSLEEP.SYNCS 0x989680 ;  /* 0x009896800000895d */ /* 0x004fea0003900000 */
[----:B------:R-:W2:Y:S02]  /*d9e0*/  @!P0 SYNCS.PHASECHK.TRANS64 P0, [R0+URZ], R3 ;  /* 0x00000003000085a7 */ /* 0x000ea400080010ff */
[----:B--2---:R-:W-:Y:S05]  /*d9f0*/  @!P0 BRA `(.L_x_320) ;  /* 0xfffffffc00f08947 */ /* 0x004fea000383ffff */
[----:B------:R-:W-:Y:S05]  /*da00*/  BRA `(.L_x_321) ;  /* 0xffffff4c00947947 */ /* 0x000fea000383ffff */
.L_x_45:
[----:B--2---:R-:W-:-:S07]  /*da10*/  MOV R0, UR5 ;  /* 0x0000000500007c02 */ /* 0x004fce0008000f00 */
.L_x_322:
[----:B-1----:R1:W2:Y:S02]  /*da20*/  SYNCS.PHASECHK.TRANS64.TRYWAIT P0, [R0+URZ], R3 ;  /* 0x00000003000075a7 */ /* 0x0022a400080011ff */
[----:B--2---:R-:W-:Y:S05]  /*da30*/  @!P0 NANOSLEEP.SYNCS 0x989680 ;  /* 0x009896800000895d */ /* 0x004fea0003900000 */
[----:B------:R-:W2:Y:S02]  /*da40*/  @!P0 SYNCS.PHASECHK.TRANS64 P0, [R0+URZ], R3 ;  /* 0x00000003000085a7 */ /* 0x000ea400080010ff */
[----:B--2---:R-:W-:Y:S05]  /*da50*/  @!P0 BRA `(.L_x_322) ;  /* 0xfffffffc00f08947 */ /* 0x004fea000383ffff */
[----:B------:R-:W-:Y:S05]  /*da60*/  BRA `(.L_x_323) ;  /* 0xffffff4c00a07947 */ /* 0x000fea000383ffff */
.L_x_46:
[----:B--2---:R-:W-:-:S07]  /*da70*/  MOV R0, UR5 ;  /* 0x0000000500007c02 */ /* 0x004fce0008000f00 */
.L_x_324:
[----:B-1----:R1:W2:Y:S02]  /*da80*/  SYNCS.PHASECHK.TRANS64.TRYWAIT P0, [R0+URZ], R3 ;  /* 0x00000003000075a7 */ /* 0x0022a400080011ff */
[----:B--2---:R-:W-:Y:S05]  /*da90*/  @!P0 NANOSLEEP.SYNCS 0x989680 ;  /* 0x009896800000895d */ /* 0x004fea0003900000 */
[----:B------:R-:W2:Y:S02]  /*daa0*/  @!P0 SYNCS.PHASECHK.TRANS64 P0, [R0+URZ], R3 ;  /* 0x00000003000085a7 */ /* 0x000ea400080010ff */
[----:B--2---:R-:W-:Y:S05]  /*dab0*/  @!P0 BRA `(.L_x_324) ;  /* 0xfffffffc00f08947 */ /* 0x004fea000383ffff */
[----:B------:R-:W-:Y:S05]  /*dac0*/  BRA `(.L_x_325) ;  /* 0xffffff4c00ac7947 */ /* 0x000fea000383ffff */
.L_x_47:
[----:B--2---:R-:W-:-:S07]  /*dad0*/  MOV R0, UR5 ;  /* 0x0000000500007c02 */ /* 0x004fce0008000f00 */
.L_x_326:
[----:B-1----:R1:W2:Y:S02]  /*dae0*/  SYNCS.PHASECHK.TRANS64.TRYWAIT P0, [R0+URZ], R3 ;  /* 0x00000003000075a7 */ /* 0x0022a400080011ff */
[----:B--2---:R-:W-:Y:S05]  /*daf0*/  @!P0 NANOSLEEP.SYNCS 0x989680 ;  /* 0x009896800000895d */ /* 0x004fea0003900000 */
[----:B------:R-:W2:Y:S02]  /*db00*/  @!P0 SYNCS.PHASECHK.TRANS64 P0, [R0+URZ], R3 ;  /* 0x00000003000085a7 */ /* 0x000ea400080010ff */
[----:B--2---:R-:W-:Y:S05]  /*db10*/  @!P0 BRA `(.L_x_326) ;  /* 0xfffffffc00f08947 */ /* 0x004fea000383ffff */
[----:B------:R-:W-:Y:S05]  /*db20*/  BRA `(.L_x_327) ;  /* 0xffffff4c00b87947 */ /* 0x000fea000383ffff */
.L_x_48:
[----:B--2---:R-:W-:-:S07]  /*db30*/  MOV R0, UR5 ;  /* 0x0000000500007c02 */ /* 0x004fce0008000f00 */
.L_x_328:
[----:B-1----:R1:W2:Y:S02]  /*db40*/  SYNCS.PHASECHK.TRANS64.TRYWAIT P0, [R0+URZ], R3 ;  /* 0x00000003000075a7 */ /* 0x0022a400080011ff */
[----:B--2---:R-:W-:Y:S05]  /*db50*/  @!P0 NANOSLEEP.SYNCS 0x989680 ;  /* 0x009896800000895d */ /* 0x004fea0003900000 */
[----:B------:R-:W2:Y:S02]  /*db60*/  @!P0 SYNCS.PHASECHK.TRANS64 P0, [R0+URZ], R3 ;  /* 0x00000003000085a7 */ /* 0x000ea400080010ff */
[----:B--2---:R-:W-:Y:S05]  /*db70*/  @!P0 BRA `(.L_x_328) ;  /* 0xfffffffc00f08947 */ /* 0x004fea000383ffff */
[----:B------:R-:W-:Y:S05]  /*db80*/  BRA `(.L_x_329) ;  /* 0xffffff4c00c47947 */ /* 0x000fea000383ffff */
.L_x_49:
[----:B--2---:R-:W-:-:S07]  /*db90*/  MOV R0, UR5 ;  /* 0x0000000500007c02 */ /* 0x004fce0008000f00 */
.L_x_330:
[----:B-1----:R1:W2:Y:S02]  /*dba0*/  SYNCS.PHASECHK.TRANS64.TRYWAIT P0, [R0+URZ], R3 ;  /* 0x00000003000075a7 */ /* 0x0022a400080011ff */
[----:B--2---:R-:W-:Y:S05]  /*dbb0*/  @!P0 NANOSLEEP.SYNCS 0x989680 ;  /* 0x009896800000895d */ /* 0x004fea0003900000 */
[----:B------:R-:W2:Y:S02]  /*dbc0*/  @!P0 SYNCS.PHASECHK.TRANS64 P0, [R0+URZ], R3 ;  /* 0x00000003000085a7 */ /* 0x000ea400080010ff */
[----:B--2---:R-:W-:Y:S05]  /*dbd0*/  @!P0 BRA `(.L_x_330) ;  /* 0xfffffffc00f08947 */ /* 0x004fea000383ffff */
[----:B------:R-:W-:Y:S05]  /*dbe0*/  BRA `(.L_x_331) ;  /* 0xffffff4c00d07947 */ /* 0x000fea000383ffff */
.L_x_50:
[----:B--2---:R-:W-:-:S07]  /*dbf0*/  MOV R0, UR5 ;  /* 0x0000000500007c02 */ /* 0x004fce0008000f00 */
.L_x_332:
[----:B-1----:R1:W2:Y:S02]  /*dc00*/  SYNCS.PHASECHK.TRANS64.TRYWAIT P0, [R0+URZ], R3 ;  /* 0x00000003000075a7 */ /* 0x0022a400080011ff */
[----:B--2---:R-:W-:Y:S05]  /*dc10*/  @!P0 NANOSLEEP.SYNCS 0x989680 ;  /* 0x009896800000895d */ /* 0x004fea0003900000 */
[----:B------:R-:W2:Y:S02]  /*dc20*/  @!P0 SYNCS.PHASECHK.TRANS64 P0, [R0+URZ], R3 ;  /* 0x00000003000085a7 */ /* 0x000ea400080010ff */
[----:B--2---:R-:W-:Y:S05]  /*dc30*/  @!P0 BRA `(.L_x_332) ;  /* 0xfffffffc00f08947 */ /* 0x004fea000383ffff */
[----:B------:R-:W-:Y:S05]  /*dc40*/  BRA `(.L_x_333) ;  /* 0xffffff4c00dc7947 */ /* 0x000fea000383ffff */
.L_x_51:
[----:B--2---:R-:W-:-:S07]  /*dc50*/  MOV R0, UR5 ;  /* 0x0000000500007c02 */ /* 0x004fce0008000f00 */
.L_x_334:
[----:B-1----:R1:W2:Y:S02]  /*dc60*/  SYNCS.PHASECHK.TRANS64.TRYWAIT P0, [R0+URZ], R3 ;  /* 0x00000003000075a7 */ /* 0x0022a400080011ff */
[----:B--2---:R-:W-:Y:S05]  /*dc70*/  @!P0 NANOSLEEP.SYNCS 0x989680 ;  /* 0x009896800000895d */ /* 0x004fea0003900000 */
[----:B------:R-:W2:Y:S02]  /*dc80*/  @!P0 SYNCS.PHASECHK.TRANS64 P0, [R0+URZ], R3 ;  /* 0x00000003000085a7 */ /* 0x000ea400080010ff */
[----:B--2---:R-:W-:Y:S05]  /*dc90*/  @!P0 BRA `(.L_x_334) ;  /* 0xfffffffc00f08947 */ /* 0x004fea000383ffff */
[----:B------:R-:W-:Y:S05]  /*dca0*/  BRA `(.L_x_335) ;  /* 0xffffff4c00e87947 */ /* 0x000fea000383ffff */
.L_x_52:
[----:B--2---:R-:W-:-:S07]  /*dcb0*/  MOV R0, UR5 ;  /* 0x0000000500007c02 */ /* 0x004fce0008000f00 */
.L_x_336:
[----:B-1----:R1:W2:Y:S02]  /*dcc0*/  SYNCS.PHASECHK.TRANS64.TRYWAIT P0, [R0+URZ], R3 ;  /* 0x00000003000075a7 */ /* 0x0022a400080011ff */
[----:B--2---:R-:W-:Y:S05]  /*dcd0*/  @!P0 NANOSLEEP.SYNCS 0x989680 ;  /* 0x009896800000895d */ /* 0x004fea0003900000 */
[----:B------:R-:W2:Y:S02]  /*dce0*/  @!P0 SYNCS.PHASECHK.TRANS64 P0, [R0+URZ], R3 ;  /* 0x00000003000085a7 */ /* 0x000ea400080010ff */
[----:B--2---:R-:W-:Y:S05]  /*dcf0*/  @!P0 BRA `(.L_x_336) ;  /* 0xfffffffc00f08947 */ /* 0x004fea000383ffff */
[----:B------:R-:W-:Y:S05]  /*dd00*/  BRA `(.L_x_337) ;  /* 0xffffff4c00f47947 */ /* 0x000fea000383ffff */
.L_x_55:
[----:B-1----:R1:W2:Y:S02]  /*dd10*/  SYNCS.PHASECHK.TRANS64.TRYWAIT P0, [R0+URZ+0x190], R4 ;  /* 0x00019004000075a7 */ /* 0x0022a400080011ff */
[----:B--2---:R-:W-:Y:S05]  /*dd20*/  @!P0 NANOSLEEP.SYNCS 0x989680 ;  /* 0x009896800000895d */ /* 0x004fea0003900000 */
[----:B------:R-:W2:Y:S02]  /*dd30*/  @!P0 SYNCS.PHASECHK.TRANS64 P0, [R0+URZ+0x190], R4 ;  /* 0x00019004000085a7 */ /* 0x000ea400080010ff */
[----:B--2---:R-:W-:Y:S05]  /*dd40*/  @!P0 BRA `(.L_x_55) ;  /* 0xfffffffc00f08947 */ /* 0x004fea000383ffff */
[----:B------:R-:W-:Y:S05]  /*dd50*/  BRA `(.L_x_338) ;  /* 0xffffff5000507947 */ /* 0x000fea000383ffff */
.L_x_56:
[----:B------:R-:W-:-:S07]  /*dd60*/  MOV R0, UR5 ;  /* 0x0000000500007c02 */ /* 0x000fce0008000f00 */
.L_x_339:
[----:B-1----:R1:W2:Y:S02]  /*dd70*/  SYNCS.PHASECHK.TRANS64.TRYWAIT P0, [R0+URZ+0x140], R5 ;  /* 0x00014005000075a7 */ /* 0x0022a400080011ff */
[----:B--2---:R-:W-:Y:S05]  /*dd80*/  @!P0 NANOSLEEP.SYNCS 0x989680 ;  /* 0x009896800000895d */ /* 0x004fea0003900000 */
[----:B------:R-:W2:Y:S02]  /*dd90*/  @!P0 SYNCS.PHASECHK.TRANS64 P0, [R0+URZ+0x140], R5 ;  /* 0x00014005000085a7 */ /* 0x000ea400080010ff */
[----:B--2---:R-:W-:Y:S05]  /*dda0*/  @!P0 BRA `(.L_x_339) ;  /* 0xfffffffc00f08947 */ /* 0x004fea000383ffff */
[----:B------:R-:W-:Y:S05]  /*ddb0*/  BRA `(.L_x_340) ;  /* 0xffffff5000607947 */ /* 0x000fea000383ffff */
.L_x_57:
[----:B-1----:R1:W2:Y:S02]  /*ddc0*/  SYNCS.PHASECHK.TRANS64.TRYWAIT P1, [R0+URZ+0x130], R4 ;  /* 0x00013004000075a7 */ /* 0x0022a400080211ff */
[----:B--2---:R-:W-:Y:S05]  /*ddd0*/  @!P1 NANOSLEEP.SYNCS 0x989680 ;  /* 0x009896800000995d */ /* 0x004fea0003900000 */
[----:B------:R-:W2:Y:S02]  /*dde0*/  @!P1 SYNCS.PHASECHK.TRANS64 P1, [R0+URZ+0x130], R4 ;  /* 0x00013004000095a7 */ /* 0x000ea400080210ff */
[----:B--2---:R-:W-:Y:S05]  /*ddf0*/  @!P1 BRA `(.L_x_57) ;  /* 0xfffffffc00f09947 */ /* 0x004fea000383ffff */
[----:B------:R-:W-:Y:S05]  /*de00*/  BRA `(.L_x_341) ;  /* 0xffffff5000907947 */ /* 0x000fea000383ffff */
.L_x_60:
[----:B------:R-:W-:-:S07]  /*de10*/  MOV R0, UR5 ;  /* 0x0000000500007c02 */ /* 0x000fce0008000f00 */
.L_x_342:
[----:B-1----:R1:W2:Y:S02]  /*de20*/  SYNCS.PHASECHK.TRANS64.TRYWAIT P0, [R0+URZ+0x140], R2 ;  /* 0x00014002000075a7 */ /* 0x0022a400080011ff */
[----:B--2---:R-:W-:Y:S05]  /*de30*/  @!P0 NANOSLEEP.SYNCS 0x989680 ;  /* 0x009896800000895d */ /* 0x004fea0003900000 */
[----:B------:R-:W2:Y:S02]  /*de40*/  @!P0 SYNCS.PHASECHK.TRANS64 P0, [R0+URZ+0x140], R2 ;  /* 0x00014002000085a7 */ /* 0x000ea400080010ff */
[----:B--2---:R-:W-:Y:S05]  /*de50*/  @!P0 BRA `(.L_x_342) ;  /* 0xfffffffc00f08947 */ /* 0x004fea000383ffff */
[----:B------:R-:W-:Y:S05]  /*de60*/  BRA `(.L_x_59) ;  /* 0xffffff5000e47947 */ /* 0x000fea000383ffff */
.L_x_67:
[----:B-1----:R1:W2:Y:S02]  /*de70*/  SYNCS.PHASECHK.TRANS64.TRYWAIT P1, [R0+URZ+0x130], R2 ;  /* 0x00013002000075a7 */ /* 0x0022a400080211ff */
[----:B--2---:R-:W-:Y:S05]  /*de80*/  @!P1 NANOSLEEP.SYNCS 0x989680 ;  /* 0x009896800000995d */ /* 0x004fea0003900000 */
[----:B------:R-:W2:Y:S02]  /*de90*/  @!P1 SYNCS.PHASECHK.TRANS64 P1, [R0+URZ+0x130], R2 ;  /* 0x00013002000095a7 */ /* 0x000ea400080210ff */
[----:B--2---:R-:W-:Y:S05]  /*dea0*/  @!P1 BRA `(.L_x_67) ;  /* 0xfffffffc00f09947 */ /* 0x004fea000383ffff */
[----:B------:R-:W-:Y:S05]  /*deb0*/  BRA `(.L_x_343) ;  /* 0xffffff5800447947 */ /* 0x000fea000383ffff */
.L_x_68:
[----:B------:R-:W-:-:S07]  /*dec0*/  MOV R2, UR8 ;  /* 0x0000000800027c02 */ /* 0x000fce0008000f00 */
.L_x_344:
[----:B-1----:R1:W2:Y:S02]  /*ded0*/  SYNCS.PHASECHK.TRANS64.TRYWAIT P0, [R2+URZ+0x170], R0 ;  /* 0x00017000020075a7 */ /* 0x0022a400080011ff */
[----:B--2---:R-:W-:Y:S05]  /*dee0*/  @!P0 NANOSLEEP.SYNCS 0x989680 ;  /* 0x009896800000895d */ /* 0x004fea0003900000 */
[----:B------:R-:W2:Y:S02]  /*def0*/  @!P0 SYNCS.PHASECHK.TRANS64 P0, [R2+URZ+0x170], R0 ;  /* 0x00017000020085a7 */ /* 0x000ea400080010ff */
[----:B--2---:R-:W-:Y:S05]  /*df00*/  @!P0 BRA `(.L_x_344) ;  /* 0xfffffffc00f08947 */ /* 0x004fea000383ffff */
[----:B------:R-:W-:Y:S05]  /*df10*/  BRA `(.L_x_345) ;  /* 0xffffff58007c7947 */ /* 0x000fea000383ffff */
.L_x_71:
[----:B------:R-:W-:Y:S07]  /*df20*/  MOV R0, UR7 ;  /* 0x0000000700007c02 */ /* 0x000fee0008000f00 */
.L_x_346:
[----:B-1----:R1:W2:Y:S02]  /*df30*/  SYNCS.PHASECHK.TRANS64.TRYWAIT P0, [R0+URZ], R2 ;  /* 0x00000002000075a7 */ /* 0x0022a400080011ff */
[----:B--2---:R-:W-:Y:S05]  /*df40*/  @!P0 NANOSLEEP.SYNCS 0x989680 ;  /* 0x009896800000895d */ /* 0x004fea0003900000 */
[----:B------:R-:W2:Y:S02]  /*df50*/  @!P0 SYNCS.PHASECHK.TRANS64 P0, [R0+URZ], R2 ;  /* 0x00000002000085a7 */ /* 0x000ea400080010ff */
[----:B--2---:R-:W-:Y:S05]  /*df60*/  @!P0 BRA `(.L_x_346) ;  /* 0xfffffffc00f08947 */ /* 0x004fea000383ffff */
[----:B------:R-:W-:Y:S05]  /*df70*/  BRA `(.L_x_70) ;  /* 0xffffff5800987947 */ /* 0x000fea000383ffff */
.L_x_74:
[----:B------:R-:W-:-:S07]  /*df80*/  MOV R0, UR5 ;  /* 0x0000000500007c02 */ /* 0x000fce0008000f00 */
.L_x_347:
[----:B--2---:R2:W3:Y:S02]  /*df90*/  SYNCS.PHASECHK.TRANS64.TRYWAIT P0, [R0+URZ], R2 ;  /* 0x00000002000075a7 */ /* 0x0044e400080011ff */
[----:B---3--:R-:W-:Y:S05]  /*dfa0*/  @!P0 NANOSLEEP.SYNCS 0x989680 ;  /* 0x009896800000895d */ /* 0x008fea0003900000 */
[----:B------:R-:W3:Y:S02]  /*dfb0*/  @!P0 SYNCS.PHASECHK.TRANS64 P0, [R0+URZ], R2 ;  /* 0x00000002000085a7 */ /* 0x000ee400080010ff */
[----:B---3--:R-:W-:Y:S05]  /*dfc0*/  @!P0 BRA `(.L_x_347) ;  /* 0xfffffffc00f08947 */ /* 0x008fea000383ffff */
[----:B------:R-:W-:Y:S05]  /*dfd0*/  BRA `(.L_x_348) ;  /* 0xffffff5c004c7947 */ /* 0x000fea000383ffff */
.L_x_75:
[----:B------:R-:W-:-:S07]  /*dfe0*/  MOV R0, UR5 ;  /* 0x0000000500007c02 */ /* 0x000fce0008000f00 */
.L_x_349:
[----:B-1----:R1:W2:Y:S02]  /*dff0*/  SYNCS.PHASECHK.TRANS64.TRYWAIT P0, [R0+URZ], R3 ;  /* 0x00000003000075a7 */ /* 0x0022a400080011ff */
[----:B--2---:R-:W-:Y:S05]  /*e000*/  @!P0 NANOSLEEP.SYNCS 0x989680 ;  /* 0x009896800000895d */ /* 0x004fea0003900000 */
[----:B------:R-:W2:Y:S02]  /*e010*/  @!P0 SYNCS.PHASECHK.TRANS64 P0, [R0+URZ], R3 ;  /* 0x00000003000085a7 */ /* 0x000ea400080010ff */
[----:B--2---:R-:W-:Y:S05]  /*e020*/  @!P0 BRA `(.L_x_349) ;  /* 0xfffffffc00f08947 */ /* 0x004fea000383ffff */
[----:B------:R-:W-:Y:S05]  /*e030*/  BRA `(.L_x_350) ;  /* 0xffffff5c00587947 */ /* 0x000fea000383ffff */
.L_x_76:
[----:B------:R-:W-:-:S07]  /*e040*/  MOV R0, UR5 ;  /* 0x0000000500007c02 */ /* 0x000fce0008000f00 */
.L_x_351:
[----:B-1----:R1:W2:Y:S02]  /*e050*/  SYNCS.PHASECHK.TRANS64.TRYWAIT P0, [R0+URZ], R3 ;  /* 0x00000003000075a7 */ /* 0x0022a400080011ff */
[----:B--2---:R-:W-:Y:S05]  /*e060*/  @!P0 NANOSLEEP.SYNCS 0x989680 ;  /* 0x009896800000895d */ /* 0x004fea0003900000 */
[----:B------:R-:W2:Y:S02]  /*e070*/  @!P0 SYNCS.PHASECHK.TRANS64 P0, [R0+URZ], R3 ;  /* 0x00000003000085a7 */ /* 0x000ea400080010ff */
[----:B--2---:R-:W-:Y:S05]  /*e080*/  @!P0 BRA `(.L_x_351) ;  /* 0xfffffffc00f08947 */ /* 0x004fea000383ffff */
[----:B------:R-:W-:Y:S05]  /*e090*/  BRA `(.L_x_352) ;  /* 0xffffff5c00647947 */ /* 0x000fea000383ffff */
.L_x_77:
[----:B-1----:R-:W-:-:S07]  /*e0a0*/  MOV R0, UR7 ;  /* 0x0000000700007c02 */ /* 0x002fce0008000f00 */
.L_x_353:
[----:B-1----:R1:W2:Y:S02]  /*e0b0*/  SYNCS.PHASECHK.TRANS64.TRYWAIT P0, [R0+URZ], R2 ;  /* 0x00000002000075a7 */ /* 0x0022a400080011ff */
[----:B--2---:R-:W-:Y:S05]  /*e0c0*/  @!P0 NANOSLEEP.SYNCS 0x989680 ;  /* 0x009896800000895d */ /* 0x004fea0003900000 */
[----:B------:R-:W2:Y:S02]  /*e0d0*/  @!P0 SYNCS.PHASECHK.TRANS64 P0, [R0+URZ], R2 ;  /* 0x00000002000085a7 */ /* 0x000ea400080010ff */
[----:B--2---:R-:W-:Y:S05]  /*e0e0*/  @!P0 BRA `(.L_x_353) ;  /* 0xfffffffc00f08947 */ /* 0x004fea000383ffff */
[----:B------:R-:W-:Y:S05]  /*e0f0*/  BRA `(.L_x_354) ;  /* 0xffffff5c00707947 */ /* 0x000fea000383ffff */
.L_x_82:
[----:B---3--:R3:W1:Y:S02]  /*e100*/  SYNCS.PHASECHK.TRANS64.TRYWAIT P0, [R0+URZ+0x130], R2 ;  /* 0x00013002000075a7 */ /* 0x00866400080011ff */
[----:B-1----:R-:W-:Y:S05]  /*e110*/  @!P0 NANOSLEEP.SYNCS 0x989680 ;  /* 0x009896800000895d */ /* 0x002fea0003900000 */
[----:B------:R-:W1:Y:S02]  /*e120*/  @!P0 SYNCS.PHASECHK.TRANS64 P0, [R0+URZ+0x130], R2 ;  /* 0x00013002000085a7 */ /* 0x000e6400080010ff */
[----:B-1----:R-:W-:Y:S05]  /*e130*/  @!P0 BRA `(.L_x_82) ;  /* 0xfffffffc00f08947 */ /* 0x002fea000383ffff */
[----:B------:R-:W-:Y:S05]  /*e140*/  BRA `(.L_x_355) ;  /* 0xffffff60006c7947 */ /* 0x000fea000383ffff */
.L_x_85:
[----:B------:R-:W-:Y:S07]  /*e150*/  MOV R0, UR6 ;  /* 0x0000000600007c02 */ /* 0x000fee0008000f00 */
.L_x_356:
[----:B-1----:R1:W3:Y:S02]  /*e160*/  SYNCS.PHASECHK.TRANS64.TRYWAIT P0, [R0+URZ+0x128], R2 ;  /* 0x00012802000075a7 */ /* 0x0022e400080011ff */
[----:B---3--:R-:W-:Y:S05]  /*e170*/  @!P0 NANOSLEEP.SYNCS 0x989680 ;  /* 0x009896800000895d */ /* 0x008fea0003900000 */
[----:B------:R-:W3:Y:S02]  /*e180*/  @!P0 SYNCS.PHASECHK.TRANS64 P0, [R0+URZ+0x128], R2 ;  /* 0x00012802000085a7 */ /* 0x000ee400080010ff */
[----:B---3--:R-:W-:Y:S05]  /*e190*/  @!P0 BRA `(.L_x_356) ;  /* 0xfffffffc00f08947 */ /* 0x008fea000383ffff */
[----:B------:R-:W-:Y:S05]  /*e1a0*/  BRA `(.L_x_84) ;  /* 0xffffff6400587947 */ /* 0x000fea000383ffff */
.L_x_88:
[----:B------:R-:W-:Y:S07]  /*e1b0*/  MOV R0, UR6 ;  /* 0x0000000600007c02 */ /* 0x000fee0008000f00 */
.L_x_357:
[----:B-1----:R1:W2:Y:S02]  /*e1c0*/  SYNCS.PHASECHK.TRANS64.TRYWAIT P2, [R0+URZ+0x118], R24 ;  /* 0x00011818000075a7 */ /* 0x0022a400080411ff */
[----:B--2---:R-:W-:Y:S05]  /*e1d0*/  @!P2 NANOSLEEP.SYNCS 0x989680 ;  /* 0x009896800000a95d */ /* 0x004fea0003900000 */
[----:B------:R-:W2:Y:S02]  /*e1e0*/  @!P2 SYNCS.PHASECHK.TRANS64 P2, [R0+URZ+0x118], R24 ;  /* 0x000118180000a5a7 */ /* 0x000ea400080410ff */
[----:B--2---:R-:W-:Y:S05]  /*e1f0*/  @!P2 BRA `(.L_x_357) ;  /* 0xfffffffc00f0a947 */ /* 0x004fea000383ffff */
[----:B------:R-:W-:Y:S05]  /*e200*/  BRA `(.L_x_358) ;  /* 0xffffff6400ec7947 */ /* 0x000fea000383ffff */
.L_x_91:
[----:B--2---:R2:W4:Y:S02]  /*e210*/  SYNCS.PHASECHK.TRANS64.TRYWAIT P0, [R0+URZ+0x130], R2 ;  /* 0x00013002000075a7 */ /* 0x00452400080011ff */
[----:B----4-:R-:W-:Y:S05]  /*e220*/  @!P0 NANOSLEEP.SYNCS 0x989680 ;  /* 0x009896800000895d */ /* 0x010fea0003900000 */
[----:B------:R-:W4:Y:S02]  /*e230*/  @!P0 SYNCS.PHASECHK.TRANS64 P0, [R0+URZ+0x130], R2 ;  /* 0x00013002000085a7 */ /* 0x000f2400080010ff */
[----:B----4-:R-:W-:Y:S05]  /*e240*/  @!P0 BRA `(.L_x_91) ;  /* 0xfffffffc00f08947 */ /* 0x010fea000383ffff */
[----:B------:R-:W-:Y:S05]  /*e250*/  BRA `(.L_x_359) ;  /* 0xffffff6c003c7947 */ /* 0x000fea000383ffff */
.L_x_103:
[----:B-1----:R-:W-:Y:S04]  /*e260*/  MOV R0, UR43 ;  /* 0x0000002b00007c02 */ /* 0x002fe80008000f00 */
[----:B------:R1:W3:Y:S03]  /*e270*/  SYNCS.PHASECHK.TRANS64.TRYWAIT P1, [R0+URZ+0x110], R3 ;  /* 0x00011003000075a7 */ /* 0x0002e600080211ff */
[----:B---3--:R-:W-:Y:S05]  /*e280*/  @!P1 NANOSLEEP.SYNCS 0x989680 ;  /* 0x009896800000995d */ /* 0x008fea0003900000 */
[----:B------:R-:W3:Y:S02]  /*e290*/  @!P1 SYNCS.PHASECHK.TRANS64 P1, [R0+URZ+0x110], R3 ;  /* 0x00011003000095a7 */ /* 0x000ee400080210ff */
[----:B---3--:R-:W-:Y:S05]  /*e2a0*/  @!P1 BRA `(.L_x_103) ;  /* 0xfffffffc00ec9947 */ /* 0x008fea000383ffff */
[----:B------:R-:W-:Y:S05]  /*e2b0*/  BRA `(.L_x_102) ;  /* 0xffffff78004c7947 */ /* 0x000fea000383ffff */
.L_x_105:
[----:B-1----:R1:W2:Y:S02]  /*e2c0*/  SYNCS.PHASECHK.TRANS64.TRYWAIT P1, [R220+URZ+0x150], R4 ;  /* 0x00015004dc0075a7 */ /* 0x0022a400080211ff */
[----:B--2---:R-:W-:Y:S05]  /*e2d0*/  @!P1 NANOSLEEP.SYNCS 0x989680 ;  /* 0x009896800000995d */ /* 0x004fea0003900000 */
[----:B------:R-:W2:Y:S02]  /*e2e0*/  @!P1 SYNCS.PHASECHK.TRANS64 P1, [R220+URZ+0x150], R4 ;  /* 0x00015004dc0095a7 */ /* 0x000ea400080210ff */
[----:B--2---:R-:W-:Y:S05]  /*e2f0*/  @!P1 BRA `(.L_x_105) ;  /* 0xfffffffc00f09947 */ /* 0x004fea000383ffff */
[----:B------:R-:W-:Y:S05]  /*e300*/  BRA `(.L_x_104) ;  /* 0xffffff7800907947 */ /* 0x000fea000383ffff */
        .weak           $__internal_0_$__cuda_sm10x_tcgen05_guardrail_trap_col_being_dealloced_not_returned_by_alloc
        .type           $__internal_0_$__cuda_sm10x_tcgen05_guardrail_trap_col_being_dealloced_not_returned_by_alloc,@function
        .size           $__internal_0_$__cuda_sm10x_tcgen05_guardrail_trap_col_being_dealloced_not_returned_by_alloc,($__internal_1_$__cuda_sm10x_tcgen05_guardrail_trap_phase_invalid_during_alloc - $__internal_0_$__cuda_sm10x_tcgen05_guardrail_trap_col_being_dealloced_not_returned_by_alloc)
$__internal_0_$__cuda_sm10x_tcgen05_guardrail_trap_col_being_dealloced_not_returned_by_alloc:
[----:B------:R-:W-:Y:S05]  /*e310*/  BPT.TRAP 0x1 ;  /* 0x000000040000795c */ /* 0x000fea0000300000 */
[----:B------:R-:W-:-:S04]  /*e320*/  HFMA2 R3, -RZ, RZ, 0, 0 ;  /* 0x00000000ff037431 */ /* 0x000fc800000001ff */
[----:B------:R-:W-:Y:S05]  /*e330*/  RET.REL.NODEC R2 `(_ZN7cutlass13device_kernelINS_4gemm6kernel13GemmUniversalIN4cute5tupleIJiiiiEEENS1_10collective13CollectiveMmaINS1_35MainloopSm100TmaUmmaWarpSpecializedILi17ELi2ELi4ENS5_IJNS4_1CILi1EEESB_SB_EEEEENS5_IJNSA_ILi128EEENSA_ILi64EEESF_EEENS_12float_e4m3_tENS5_IJlSB_lEEESH_SI_NS4_8TiledMMAINS4_8MMA_AtomIJNS4_10MMA_TraitsINS4_19SM100_MMA_F8F6F4_SSEJSH_SH_fSE_SF_NS4_17integral_constantINS4_4UMMA5MajorELSP_0EEESQ_NSN_INSO_7ScaleInELSR_0EEESS_EEEEEENS4_6LayoutISC_NS5_IJNSA_ILi0EEESW_SW_EEEEENS5_IJNS4_10UnderscoreESZ_SZ_EEEEENS4_13SM90_TMA_LOADENS4_14ComposedLayoutINS4_7SwizzleILi2ELi4ELi3EEENS4_18smem_ptr_flag_bitsILi8EEENSV_INS5_IJNSA_ILi8EEESF_EEENS5_IJSF_SB_EEEEEEEvNS4_8identityES12_S1C_vS1D_EENS_8epilogue10collective18CollectiveEpilogueINS1F_23Sm100TmaWarpSpecializedILi1ELi1ELi64ELb0ELb0EEEJSG_NS5_IJNSV_ISE_SB_EENSV_ISF_SB_EEEEESH_SI_SH_SI_NS1F_6fusion15FusionCallbacksIS1J_NS1N_13LinCombEltActINS1F_6thread4SiLuESH_fSH_fLNS_15FloatRoundStyleE2EEESG_S1M_JEEENS4_5SM1004TMEM4LOAD26SM100_TMEM_LOAD_32dp32b64xES12_S1C_NS4_39AutoVectorizingCopyWithAssumedAlignmentILi128EEENS4_14SM90_TMA_STOREES1C_S20_S20_EEEvvEEEEvNT_6ParamsE) ;  /* 0xffffff1c02307950 */ /* 0x000fea0003c3ffff */
        .weak           $__internal_1_$__cuda_sm10x_tcgen05_guardrail_trap_phase_invalid_during_alloc
        .type           $__internal_1_$__cuda_sm10x_tcgen05_guardrail_trap_phase_invalid_during_alloc,@function
        .size           $__internal_1_$__cuda_sm10x_tcgen05_guardrail_trap_phase_invalid_during_alloc,($__internal_2_$__cuda_sm10x_tcgen05_guardrail_trap_unallocated_columns_being_dealloced - $__internal_1_$__cuda_sm10x_tcgen05_guardrail_trap_phase_invalid_during_alloc)
$__internal_1_$__cuda_sm10x_tcgen05_guardrail_trap_phase_invalid_during_alloc:
[----:B------:R-:W-:Y:S05]  /*e340*/  BPT.TRAP 0x1 ;  /* 0x000000040000795c */ /* 0x000fea0000300000 */
[----:B------:R-:W-:-:S04]  /*e350*/  MOV R3, 0x0 ;  /* 0x0000000000037802 */ /* 0x000fc80000000f00 */
[----:B------:R-:W-:Y:S05]  /*e360*/  RET.REL.NODEC R2 `(_ZN7cutlass13device_kernelINS_4gemm6kernel13GemmUniversalIN4cute5tupleIJiiiiEEENS1_10collective13CollectiveMmaINS1_35MainloopSm100TmaUmmaWarpSpecializedILi17ELi2ELi4ENS5_IJNS4_1CILi1EEESB_SB_EEEEENS5_IJNSA_ILi128EEENSA_ILi64EEESF_EEENS_12float_e4m3_tENS5_IJlSB_lEEESH_SI_NS4_8TiledMMAINS4_8MMA_AtomIJNS4_10MMA_TraitsINS4_19SM100_MMA_F8F6F4_SSEJSH_SH_fSE_SF_NS4_17integral_constantINS4_4UMMA5MajorELSP_0EEESQ_NSN_INSO_7ScaleInELSR_0EEESS_EEEEEENS4_6LayoutISC_NS5_IJNSA_ILi0EEESW_SW_EEEEENS5_IJNS4_10UnderscoreESZ_SZ_EEEEENS4_13SM90_TMA_LOADENS4_14ComposedLayoutINS4_7SwizzleILi2ELi4ELi3EEENS4_18smem_ptr_flag_bitsILi8EEENSV_INS5_IJNSA_ILi8EEESF_EEENS5_IJSF_SB_EEEEEEEvNS4_8identityES12_S1C_vS1D_EENS_8epilogue10collective18CollectiveEpilogueINS1F_23Sm100TmaWarpSpecializedILi1ELi1ELi64ELb0ELb0EEEJSG_NS5_IJNSV_ISE_SB_EENSV_ISF_SB_EEEEESH_SI_SH_SI_NS1F_6fusion15FusionCallbacksIS1J_NS1N_13LinCombEltActINS1F_6thread4SiLuESH_fSH_fLNS_15FloatRoundStyleE2EEESG_S1M_JEEENS4_5SM1004TMEM4LOAD26SM100_TMEM_LOAD_32dp32b64xES12_S1C_NS4_39AutoVectorizingCopyWithAssumedAlignmentILi128EEENS4_14SM90_TMA_STOREES1C_S20_S20_EEEvvEEEEvNT_6ParamsE) ;  /* 0xffffff1c02247950 */ /* 0x000fea0003c3ffff */
        .weak           $__internal_2_$__cuda_sm10x_tcgen05_guardrail_trap_unallocated_columns_being_dealloced
        .type           $__internal_2_$__cuda_sm10x_tcgen05_guardrail_trap_unallocated_columns_being_dealloced,@function
        .size           $__internal_2_$__cuda_sm10x_tcgen05_guardrail_trap_unallocated_columns_being_dealloced,($__internal_3_$__cuda_sm20_rcp_rn_f32_slowpath - $__internal_2_$__cuda_sm10x_tcgen05_guardrail_trap_unallocated_columns_being_dealloced)
$__internal_2_$__cuda_sm10x_tcgen05_guardrail_trap_unallocated_columns_being_dealloced:
[----:B------:R-:W-:Y:S05]  /*e370*/  BPT.TRAP 0x1 ;  /* 0x000000040000795c */ /* 0x000fea0000300000 */
[----:B------:R-:W-:-:S04]  /*e380*/  HFMA2 R3, -RZ, RZ, 0, 0 ;  /* 0x00000000ff037431 */ /* 0x000fc800000001ff */
[----:B------:R-:W-:Y:S05]  /*e390*/  RET.REL.NODEC R2 `(_ZN7cutlass13device_kernelINS_4gemm6kernel13GemmUniversalIN4cute5tupleIJiiiiEEENS1_10collective13CollectiveMmaINS1_35MainloopSm100TmaUmmaWarpSpecializedILi17ELi2ELi4ENS5_IJNS4_1CILi1EEESB_SB_EEEEENS5_IJNSA_ILi128EEENSA_ILi64EEESF_EEENS_12float_e4m3_tENS5_IJlSB_lEEESH_SI_NS4_8TiledMMAINS4_8MMA_AtomIJNS4_10MMA_TraitsINS4_19SM100_MMA_F8F6F4_SSEJSH_SH_fSE_SF_NS4_17integral_constantINS4_4UMMA5MajorELSP_0EEESQ_NSN_INSO_7ScaleInELSR_0EEESS_EEEEEENS4_6LayoutISC_NS5_IJNSA_ILi0EEESW_SW_EEEEENS5_IJNS4_10UnderscoreESZ_SZ_EEEEENS4_13SM90_TMA_LOADENS4_14ComposedLayoutINS4_7SwizzleILi2ELi4ELi3EEENS4_18smem_ptr_flag_bitsILi8EEENSV_INS5_IJNSA_ILi8EEESF_EEENS5_IJSF_SB_EEEEEEEvNS4_8identityES12_S1C_vS1D_EENS_8epilogue10collective18CollectiveEpilogueINS1F_23Sm100TmaWarpSpecializedILi1ELi1ELi64ELb0ELb0EEEJSG_NS5_IJNSV_ISE_SB_EENSV_ISF_SB_EEEEESH_SI_SH_SI_NS1F_6fusion15FusionCallbacksIS1J_NS1N_13LinCombEltActINS1F_6thread4SiLuESH_fSH_fLNS_15FloatRoundStyleE2EEESG_S1M_JEEENS4_5SM1004TMEM4LOAD26SM100_TMEM_LOAD_32dp32b64xES12_S1C_NS4_39AutoVectorizingCopyWithAssumedAlignmentILi128EEENS4_14SM90_TMA_STOREES1C_S20_S20_EEEvvEEEEvNT_6ParamsE) ;  /* 0xffffff1c02187950 */ /* 0x000fea0003c3ffff */
        .weak           $__internal_3_$__cuda_sm20_rcp_rn_f32_slowpath
        .type           $__internal_3_$__cuda_sm20_rcp_rn_f32_slowpath,@function
        .size           $__internal_3_$__cuda_sm20_rcp_rn_f32_slowpath,(.L_x_365 - $__internal_3_$__cuda_sm20_rcp_rn_f32_slowpath)
$__internal_3_$__cuda_sm20_rcp_rn_f32_slowpath:
[----:B------:R-:W-:Y:S01]  /*e3a0*/  IMAD.SHL.U32 R156, R159, 0x2, RZ ;  /* 0x000000029f9c7824 */ /* 0x000fe200078e00ff */
[----:B------:R-:W-:Y:S04]  /*e3b0*/  BSSY.RECONVERGENT B0, `(.L_x_360) ;  /* 0x0000030000007945 */ /* 0x000fe80003800200 */
[----:B------:R-:W-:-:S04]  /*e3c0*/  SHF.R.U32.HI R156, RZ, 0x18, R156 ;  /* 0x00000018ff9c7819 */ /* 0x000fc8000001169c */
[----:B------:R-:W-:-:S13]  /*e3d0*/  ISETP.NE.U32.AND P0, PT, R156, RZ, PT ;  /* 0x000000ff9c00720c */ /* 0x000fda0003f05070 */
[----:B------:R-:W-:Y:S05]  /*e3e0*/  @P0 BRA `(.L_x_361) ;  /* 0x0000000000280947 */ /* 0x000fea0003800000 */
[----:B------:R-:W-:-:S04]  /*e3f0*/  SHF.L.U32 R128, R159, 0x1, RZ ;  /* 0x000000019f807819 */ /* 0x000fc800000006ff */
[----:B------:R-:W-:-:S13]  /*e400*/  ISETP.NE.AND P0, PT, R128, RZ, PT ;  /* 0x000000ff8000720c */ /* 0x000fda0003f05270 */
[----:B------:R-:W-:Y:S01]  /*e410*/  @P0 FFMA R156, R159, 1.84467440737095516160e+19, RZ ;  /* 0x5f8000009f9c0823 */ /* 0x000fe200000000ff */
[----:B------:R-:W-:Y:S08]  /*e420*/  @!P0 MUFU.RCP R157, R159 ;  /* 0x0000009f009d8308 */ /* 0x000ff00000001000 */
[----:B------:R-:W1:Y:S02]  /*e430*/  @P0 MUFU.RCP R128, R156 ;  /* 0x0000009c00800308 */ /* 0x000e640000001000 */
[----:B-1----:R-:W-:-:S04]  /*e440*/  @P0 FFMA R156, R156, R128, -1 ;  /* 0xbf8000009c9c0423 */ /* 0x002fc80000000080 */
[----:B------:R-:W-:-:S04]  /*e450*/  @P0 FADD.FTZ R156, -R156, -RZ ;  /* 0x800000ff9c9c0221 */ /* 0x000fc80000010100 */
[----:B------:R-:W-:-:S04]  /*e460*/  @P0 FFMA R156, R128, R156, R128 ;  /* 0x0000009c809c0223 */ /* 0x000fc80000000080 */
[----:B------:R-:W-:Y:S01]  /*e470*/  @P0 FFMA R157, R156, 1.84467440737095516160e+19, RZ ;  /* 0x5f8000009c9d0823 */ /* 0x000fe200000000ff */
[----:B------:R-:W-:Y:S05]  /*e480*/  BRA `(.L_x_362) ;  /* 0x0000000000887947 */ /* 0x000fea0003800000 */
.L_x_361:
[----:B------:R-:W-:-:S04]  /*e490*/  IADD3 R128, PT, PT, R156, -0xfd, RZ ;  /* 0xffffff039c807810 */ /* 0x000fc80007ffe0ff */
[----:B------:R-:W-:-:S13]  /*e4a0*/  ISETP.GT.U32.AND P0, PT, R128, 0x1, PT ;  /* 0x000000018000780c */ /* 0x000fda0003f04070 */
[----:B------:R-:W-:Y:S05]  /*e4b0*/  @P0 BRA `(.L_x_363) ;  /* 0x0000000000780947 */ /* 0x000fea0003800000 */
[----:B------:R-:W-:Y:S01]  /*e4c0*/  LOP3.LUT R160, R159, 0x7fffff, RZ, 0xc0, !PT ;  /* 0x007fffff9fa07812 */ /* 0x000fe200078ec0ff */
[----:B------:R-:W-:Y:S02]  /*e4d0*/  IMAD.MOV.U32 R157, RZ, RZ, 0x3 ;  /* 0x00000003ff9d7424 */ /* 0x000fe400078e00ff */
[----:B------:R-:W-:Y:S01]  /*e4e0*/  VIADD R156, R156, 0xffffff04 ;  /* 0xffffff049c9c7836 */ /* 0x000fe20000000000 */
[----:B------:R-:W-:Y:S02]  /*e4f0*/  LOP3.LUT R160, R160, 0x3f800000, RZ, 0xfc, !PT ;  /* 0x3f800000a0a07812 */ /* 0x000fe400078efcff */
[----:B------:R-:W-:Y:S02]  /*e500*/  SHF.L.U32 R157, R157, R128, RZ ;  /* 0x000000809d9d7219 */ /* 0x000fe400000006ff */
[----:B------:R-:W1:Y:S02]  /*e510*/  MUFU.RCP R161, R160 ;  /* 0x000000a000a17308 */ /* 0x000e640000001000 */
[----:B-1----:R-:W-:-:S04]  /*e520*/  FFMA R160, R160, R161, -1 ;  /* 0xbf800000a0a07423 */ /* 0x002fc800000000a1 */
[----:B------:R-:W-:-:S04]  /*e530*/  FADD.FTZ R160, -R160, -RZ ;  /* 0x800000ffa0a07221 */ /* 0x000fc80000010100 */
[CCC-:B------:R-:W-:Y:S01]  /*e540*/  FFMA.RM R162, R161.reuse, R160.reuse, R161.reuse ;  /* 0x000000a0a1a27223 */ /* 0x1c0fe200000040a1 */
[----:B------:R-:W-:-:S04]  /*e550*/  FFMA.RP R160, R161, R160, R161 ;  /* 0x000000a0a1a07223 */ /* 0x000fc800000080a1 */
[C---:B------:R-:W-:Y:S02]  /*e560*/  LOP3.LUT R161, R162.reuse, 0x7fffff, RZ, 0xc0, !PT ;  /* 0x007fffffa2a17812 */ /* 0x040fe400078ec0ff */
[----:B------:R-:W-:Y:S02]  /*e570*/  FSETP.NEU.FTZ.AND P0, PT, R162, R160, PT ;  /* 0x000000a0a200720b */ /* 0x000fe40003f1d000 */
[----:B------:R-:W-:Y:S02]  /*e580*/  LOP3.LUT R161, R161, 0x800000, RZ, 0xfc, !PT ;  /* 0x00800000a1a17812 */ /* 0x000fe400078efcff */
[----:B------:R-:W-:Y:S02]  /*e590*/  SEL R160, RZ, 0xffffffff, !P0 ;  /* 0xffffffffffa07807 */ /* 0x000fe40004000000 */
[----:B------:R-:W-:Y:S02]  /*e5a0*/  LOP3.LUT R157, R157, R161, RZ, 0xc0, !PT ;  /* 0x000000a19d9d7212 */ /* 0x000fe400078ec0ff */
[----:B------:R-:W-:Y:S01]  /*e5b0*/  SHF.R.U32.HI R156, RZ, R156, R161 ;  /* 0x0000009cff9c7219 */ /* 0x000fe200000116a1 */
[----:B------:R-:W-:Y:S01]  /*e5c0*/  IMAD.MOV R160, RZ, RZ, -R160 ;  /* 0x000000ffffa07224 */ /* 0x000fe200078e0aa0 */
[----:B------:R-:W-:-:S04]  /*e5d0*/  SHF.R.U32.HI R157, RZ, R128, R157 ;  /* 0x00000080ff9d7219 */ /* 0x000fc8000001169d */
[----:B------:R-:W-:Y:S02]  /*e5e0*/  LOP3.LUT P1, RZ, R160, R128, R161, 0xf8, !PT ;  /* 0x00000080a0ff7212 */ /* 0x000fe4000782f8a1 */
[C---:B------:R-:W-:Y:S02]  /*e5f0*/  LOP3.LUT P2, RZ, R157.reuse, 0x1, RZ, 0xc0, !PT ;  /* 0x000000019dff7812 */ /* 0x040fe4000784c0ff */
[----:B------:R-:W-:-:S04]  /*e600*/  LOP3.LUT P0, RZ, R157, 0x2, RZ, 0xc0, !PT ;  /* 0x000000029dff7812 */ /* 0x000fc8000780c0ff */
[----:B------:R-:W-:-:S04]  /*e610*/  PLOP3.LUT P0, PT, P2, P1, P0, 0xe0, 0x0 ;  /* 0x000000000000781c */ /* 0x000fc80001703c00 */
[----:B------:R-:W-:Y:S02]  /*e620*/  SEL R128, RZ, 0x1, !P0 ;  /* 0x00000001ff807807 */ /* 0x000fe40004000000 */
[----:B------:R-:W-:-:S03]  /*e630*/  LOP3.LUT P0, RZ, R159, 0x7fffff, RZ, 0xc0, !PT ;  /* 0x007fffff9fff7812 */ /* 0x000fc6000780c0ff */
[----:B------:R-:W-:-:S05]  /*e640*/  IMAD.MOV R128, RZ, RZ, -R128 ;  /* 0x000000ffff807224 */ /* 0x000fca00078e0a80 */
[----:B------:R-:W-:-:S13]  /*e650*/  ISETP.GE.AND P1, PT, R128, RZ, PT ;  /* 0x000000ff8000720c */ /* 0x000fda0003f26270 */
[----:B------:R-:W-:-:S04]  /*e660*/  @!P1 VIADD R156, R156, 0x1 ;  /* 0x000000019c9c9836 */ /* 0x000fc80000000000 */
[----:B------:R-:W-:-:S05]  /*e670*/  @!P0 IMAD.SHL.U32 R156, R156, 0x2, RZ ;  /* 0x000000029c9c8824 */ /* 0x000fca00078e00ff */
[----:B------:R-:W-:Y:S01]  /*e680*/  LOP3.LUT R157, R156, 0x80000000, R159, 0xf8, !PT ;  /* 0x800000009c9d7812 */ /* 0x000fe200078ef89f */
[----:B------:R-:W-:Y:S05]  /*e690*/  BRA `(.L_x_362) ;  /* 0x0000000000047947 */ /* 0x000fea0003800000 */
.L_x_363:
[----:B------:R1:W2:Y:S02]  /*e6a0*/  MUFU.RCP R157, R159 ;  /* 0x0000009f009d7308 */ /* 0x0002a40000001000 */
.L_x_362:
[----:B------:R-:W-:Y:S05]  /*e6b0*/  BSYNC.RECONVERGENT B0 ;  /* 0x0000000000007941 */ /* 0x000fea0003800200 */
.L_x_360:
[----:B-1----:R-:W-:Y:S01]  /*e6c0*/  HFMA2 R159, -RZ, RZ, 0, 0 ;  /* 0x00000000ff9f7431 */ /* 0x002fe200000001ff */
[----:B--2---:R-:W-:-:S03]  /*e6d0*/  MOV R128, R157 ;  /* 0x0000009d00807202 */ /* 0x004fc60000000f00 */
[----:B------:R-:W-:Y:S05]  /*e6e0*/  RET.REL.NODEC R158 `(_ZN7cutlass13device_kernelINS_4gemm6kernel13GemmUniversalIN4cute5tupleIJiiiiEEENS1_10collective13CollectiveMmaINS1_35MainloopSm100TmaUmmaWarpSpecializedILi17ELi2ELi4ENS5_IJNS4_1CILi1EEESB_SB_EEEEENS5_IJNSA_ILi128EEENSA_ILi64EEESF_EEENS_12float_e4m3_tENS5_IJlSB_lEEESH_SI_NS4_8TiledMMAINS4_8MMA_AtomIJNS4_10MMA_TraitsINS4_19SM100_MMA_F8F6F4_SSEJSH_SH_fSE_SF_NS4_17integral_constantINS4_4UMMA5MajorELSP_0EEESQ_NSN_INSO_7ScaleInELSR_0EEESS_EEEEEENS4_6LayoutISC_NS5_IJNSA_ILi0EEESW_SW_EEEEENS5_IJNS4_10UnderscoreESZ_SZ_EEEEENS4_13SM90_TMA_LOADENS4_14ComposedLayoutINS4_7SwizzleILi2ELi4ELi3EEENS4_18smem_ptr_flag_bitsILi8EEENSV_INS5_IJNSA_ILi8EEESF_EEENS5_IJSF_SB_EEEEEEEvNS4_8identityES12_S1C_vS1D_EENS_8epilogue10collective18CollectiveEpilogueINS1F_23Sm100TmaWarpSpecializedILi1ELi1ELi64ELb0ELb0EEEJSG_NS5_IJNSV_ISE_SB_EENSV_ISF_SB_EEEEESH_SI_SH_SI_NS1F_6fusion15FusionCallbacksIS1J_NS1N_13LinCombEltActINS1F_6thread4SiLuESH_fSH_fLNS_15FloatRoundStyleE2EEESG_S1M_JEEENS4_5SM1004TMEM4LOAD26SM100_TMEM_LOAD_32dp32b64xES12_S1C_NS4_39AutoVectorizingCopyWithAssumedAlignmentILi128EEENS4_14SM90_TMA_STOREES1C_S20_S20_EEEvvEEEEvNT_6ParamsE) ;  /* 0xffffff189e447950 */ /* 0x000fea0003c3ffff */
.L_x_364:
[----:B------:R-:W-:-:S00]  /*e6f0*/  BRA `(.L_x_364) ;  /* 0xfffffffc00fc7947 */ /* 0x000fc0000383ffff */
[----:B------:R-:W-:-:S00]  /*e700*/  NOP ;  /* 0x0000000000007918 */ /* 0x000fc00000000000 */
[----:B------:R-:W-:-:S00]  /*e710*/  NOP ;  /* 0x0000000000007918 */ /* 0x000fc00000000000 */
[----:B------:R-:W-:-:S00]  /*e720*/  NOP ;  /* 0x0000000000007918 */ /* 0x000fc00000000000 */
[----:B------:R-:W-:-:S00]  /*e730*/  NOP ;  /* 0x0000000000007918 */ /* 0x000fc00000000000 */
[----:B------:R-:W-:-:S00]  /*e740*/  NOP ;  /* 0x0000000000007918 */ /* 0x000fc00000000000 */
[----:B------:R-:W-:-:S00]  /*e750*/  NOP ;  /* 0x0000000000007918 */ /* 0x000fc00000000000 */
[----:B------:R-:W-:-:S00]  /*e760*/  NOP ;  /* 0x0000000000007918 */ /* 0x000fc00000000000 */
[----:B------:R-:W-:-:S00]  /*e770*/  NOP ;  /* 0x0000000000007918 */ /* 0x000fc00000000000 */
.L_x_365:


//--------------------- .nv.global.init           --------------------------
	.section	.nv.global.init,"aw",@progbits
.nv.global.init:
	.type		$str$27,@object
	.size		$str$27,($str$28 - $str$27)
$str$27:
        /*0000*/ 	.byte	0x28, 0x61, 0x64, 0x64, 0x72, 0x65, 0x73, 0x73, 0x20, 0x26, 0x20, 0x6d, 0x61, 0x73, 0x6b, 0x29
        /*0010*/ 	.byte	0x20, 0x3d, 0x3d, 0x20, 0x30, 0x00
	.type		$str$28,@object
	.size		$str$28,($str$26 - $str$28)
$str$28:
        /*0016*/ 	.byte	0x2f, 0x74, 0x6d, 0x70, 0x2f, 0x63, 0x75, 0x74, 0x6c, 0x61, 0x73, 0x73, 0x5f, 0x73, 0x77, 0x65
        /*0026*/ 	.byte	0x65, 0x70, 0x5f, 0x73, 0x72, 0x63, 0x2f, 0x69, 0x6e, 0x63, 0x6c, 0x75, 0x64, 0x65, 0x2f, 0x63
        /*0036*/ 	.byte	0x75, 0x74, 0x65, 0x2f, 0x70, 0x6f, 0x69, 0x6e, 0x74, 0x65, 0x72, 0x5f, 0x66, 0x6c, 0x61, 0x67
        /*0046*/ 	.byte	0x67, 0x65, 0x64, 0x2e, 0x68, 0x70, 0x70, 0x00
	.type		$str$26,@object
	.size		$str$26,($str$25 - $str$26)
$str$26:
        /*004e*/ 	.byte	0x2f, 0x74, 0x6d, 0x70, 0x2f, 0x63, 0x75, 0x74, 0x6c, 0x61, 0x73, 0x73, 0x5f, 0x73, 0x77, 0x65
        /*005e*/ 	.byte	0x65, 0x70, 0x5f, 0x73, 0x72, 0x63, 0x2f, 0x69, 0x6e, 0x63, 0x6c, 0x75, 0x64, 0x65, 0x2f, 0x63
        /*006e*/ 	.byte	0x75, 0x74, 0x65, 0x2f, 0x61, 0x74, 0x6f, 0x6d, 0x2f, 0x63, 0x6f, 0x70, 0x79, 0x5f, 0x74, 0x72
        /*007e*/ 	.byte	0x61, 0x69, 0x74, 0x73, 0x5f, 0x73, 0x6d, 0x31, 0x30, 0x30, 0x2e, 0x68, 0x70, 0x70, 0x00
	.type		$str$25,@object
	.size		$str$25,(__unnamed_1 - $str$25)
$str$25:
        /*008d*/ 	.byte	0x28, 0x28, 0x75, 0x69, 0x6e, 0x74, 0x33, 0x32, 0x5f, 0x74, 0x28, 0x74, 0x68, 0x72, 0x65, 0x61
        /*009d*/ 	.byte	0x64, 0x49, 0x64, 0x78, 0x2e, 0x78, 0x29, 0x20, 0x2f, 0x20, 0x33, 0x32, 0x29, 0x20, 0x25, 0x20
        /*00ad*/ 	.byte	0x34, 0x29, 0x20, 0x3d, 0x3d, 0x20, 0x28, 0x28, 0x28, 0x74, 0x6d, 0x65, 0x6d, 0x5f, 0x61, 0x64
        /*00bd*/ 	.byte	0x64, 0x72, 0x20, 0x3e, 0x3e, 0x20, 0x31, 0x36, 0x29, 0x20, 0x2f, 0x20, 0x33, 0x32, 0x29, 0x20
        /*00cd*/ 	.byte	0x25, 0x20, 0x34, 0x29, 0x00
	.type		__unnamed_1,@object
	.size		__unnamed_1,(__unnamed_2 - __unnamed_1)
__unnamed_1:
        /*00d2*/ 	.byte	0x61, 0x75, 0x74, 0x6f, 0x20, 0x63, 0x75, 0x74, 0x65, 0x3a, 0x3a, 0x61, 0x73, 0x5f, 0x70, 0x6f
        /* <DEDUP_REMOVED lines=24> */
        /*0262*/ 	.byte	0x43, 0x3c, 0x38, 0x31, 0x39, 0x32, 0x3e, 0x3e, 0x3e, 0x3e, 0x5d, 0x00
	.type		__unnamed_2,@object
	.size		__unnamed_2,(.L_2 - __unnamed_2)
__unnamed_2:
        /* <DEDUP_REMOVED lines=42> */
        /*050e*/ 	.byte	0x3e, 0x3e, 0x3e, 0x3e, 0x5d, 0x00
.L_2:


//--------------------- .nv.shared._ZN7cutlass13device_kernelINS_4gemm6kernel13GemmUniversalIN4cute5tupleIJiiiiEEENS1_10collective13CollectiveMmaINS1_35MainloopSm100TmaUmmaWarpSpecializedILi17ELi2ELi4ENS5_IJNS4_1CILi1EEESB_SB_EEEEENS5_IJNSA_ILi128EEENSA_ILi64EEESF_EEENS_12float_e4m3_tENS5_IJlSB_lEEESH_SI_NS4_8TiledMMAINS4_8MMA_AtomIJNS4_10MMA_TraitsINS4_19SM100_MMA_F8F6F4_SSEJSH_SH_fSE_SF_NS4_17integral_constantINS4_4UMMA5MajorELSP_0EEESQ_NSN_INSO_7ScaleInELSR_0EEESS_EEEEEENS4_6LayoutISC_NS5_IJNSA_ILi0EEESW_SW_EEEEENS5_IJNS4_10UnderscoreESZ_SZ_EEEEENS4_13SM90_TMA_LOADENS4_14ComposedLayoutINS4_7SwizzleILi2ELi4ELi3EEENS4_18smem_ptr_flag_bitsILi8EEENSV_INS5_IJNSA_ILi8EEESF_EEENS5_IJSF_SB_EEEEEEEvNS4_8identityES12_S1C_vS1D_EENS_8epilogue10collective18CollectiveEpilogueINS1F_23Sm100TmaWarpSpecializedILi1ELi1ELi64ELb0ELb0EEEJSG_NS5_IJNSV_ISE_SB_EENSV_ISF_SB_EEEEESH_SI_SH_SI_NS1F_6fusion15FusionCallbacksIS1J_NS1N_13LinCombEltActINS1F_6thread4SiLuESH_fSH_fLNS_15FloatRoundStyleE2EEESG_S1M_JEEENS4_5SM1004TMEM4LOAD26SM100_TMEM_LOAD_32dp32b64xES12_S1C_NS4_39AutoVectorizingCopyWithAssumedAlignmentILi128EEENS4_14SM90_TMA_STOREES1C_S20_S20_EEEvvEEEEvNT_6ParamsE --------------------------
	.section	.nv.shared._ZN7cutlass13device_kernelINS_4gemm6kernel13GemmUniversalIN4cute5tupleIJiiiiEEENS1_10collective13CollectiveMmaINS1_35MainloopSm100TmaUmmaWarpSpecializedILi17ELi2ELi4ENS5_IJNS4_1CILi1EEESB_SB_EEEEENS5_IJNSA_ILi128EEENSA_ILi64EEESF_EEENS_12float_e4m3_tENS5_IJlSB_lEEESH_SI_NS4_8TiledMMAINS4_8MMA_AtomIJNS4_10MMA_TraitsINS4_19SM100_MMA_F8F6F4_SSEJSH_SH_fSE_SF_NS4_17integral_constantINS4_4UMMA5MajorELSP_0EEESQ_NSN_INSO_7ScaleInELSR_0EEESS_EEEEEENS4_6LayoutISC_NS5_IJNSA_ILi0EEESW_SW_EEEEENS5_IJNS4_10UnderscoreESZ_SZ_EEEEENS4_13SM90_TMA_LOADENS4_14ComposedLayoutINS4_7SwizzleILi2ELi4ELi3EEENS4_18smem_ptr_flag_bitsILi8EEENSV_INS5_IJNSA_ILi8EEESF_EEENS5_IJSF_SB_EEEEEEEvNS4_8identityES12_S1C_vS1D_EENS_8epilogue10collective18CollectiveEpilogueINS1F_23Sm100TmaWarpSpecializedILi1ELi1ELi64ELb0ELb0EEEJSG_NS5_IJNSV_ISE_SB_EENSV_ISF_SB_EEEEESH_SI_SH_SI_NS1F_6fusion15FusionCallbacksIS1J_NS1N_13LinCombEltActINS1F_6thread4SiLuESH_fSH_fLNS_15FloatRoundStyleE2EEESG_S1M_JEEENS4_5SM1004TMEM4LOAD26SM100_TMEM_LOAD_32dp32b64xES12_S1C_NS4_39AutoVectorizingCopyWithAssumedAlignmentILi128EEENS4_14SM90_TMA_STOREES1C_S20_S20_EEEvvEEEEvNT_6ParamsE,"aw",@nobits
	.sectionflags	@""
	.align	16
	.zero		1024


//--------------------- .nv.shared.reserved.0     --------------------------
	.section	.nv.shared.reserved.0,"aw",@nobits
	.weak		__nv_reservedSMEM_offset_0_alias
	.size		__nv_reservedSMEM_offset_0_alias, 0, 64
	.other		__nv_reservedSMEM_offset_0_alias,@"STO_CUDA_RESERVED_SHARED STV_DEFAULT"
__nv_reservedSMEM_offset_0_alias:
	.zero		0
.nv.shared.reserved.0:
	.zero		64
	.weak		__nv_reservedSMEM_tcgen05_partition
	.type		__nv_reservedSMEM_tcgen05_partition,@object
	.size		__nv_reservedSMEM_tcgen05_partition,(.L_0 - __nv_reservedSMEM_tcgen05_partition)
__nv_reservedSMEM_tcgen05_partition:
	.zero		32
.L_0:


//--------------------- .nv.global                --------------------------
	.section	.nv.global,"aw",@nobits
.nv.global:
	.type		_ZN39_INTERNAL_f00eeb3e_4_k_cu_eed8da1c_26864cute1_E,@object
	.size		_ZN39_INTERNAL_f00eeb3e_4_k_cu_eed8da1c_26864cute1_E,(_ZN39_INTERNAL_f00eeb3e_4_k_cu_eed8da1c_26864cuda3std3__45__cpo6cbeginE - _ZN39_INTERNAL_f00eeb3e_4_k_cu_eed8da1c_26864cute1_E)
_ZN39_INTERNAL_f00eeb3e_4_k_cu_eed8da1c_26864cute1_E:
	.zero		1
	.type		_ZN39_INTERNAL_f00eeb3e_4_k_cu_eed8da1c_26864cuda3std3__45__cpo6cbeginE,@object
	.size		_ZN39_INTERNAL_f00eeb3e_4_k_cu_eed8da1c_26864cuda3std3__45__cpo6cbeginE,(_ZN39_INTERNAL_f00eeb3e_4_k_cu_eed8da1c_26864cuda3std3__48in_placeE - _ZN39_INTERNAL_f00eeb3e_4_k_cu_eed8da1c_26864cuda3std3__45__cpo6cbeginE)
_ZN39_INTERNAL_f00eeb3e_4_k_cu_eed8da1c_26864cuda3std3__45__cpo6cbeginE:
	.zero		1
	.type		_ZN39_INTERNAL_f00eeb3e_4_k_cu_eed8da1c_26864cuda3std3__48in_placeE,@object
	.size		_ZN39_INTERNAL_f00eeb3e_4_k_cu_eed8da1c_26864cuda3std3__48in_placeE,(_ZN39_INTERNAL_f00eeb3e_4_k_cu_eed8da1c_26864cuda3std6ranges3__45__cpo9iter_moveE - _ZN39_INTERNAL_f00eeb3e_4_k_cu_eed8da1c_26864cuda3std3__48in_placeE)
_ZN39_INTERNAL_f00eeb3e_4_k_cu_eed8da1c_26864cuda3std3__48in_placeE:
	.zero		1
	.type		_ZN39_INTERNAL_f00eeb3e_4_k_cu_eed8da1c_26864cuda3std6ranges3__45__cpo9iter_moveE,@object
	.size		_ZN39_INTERNAL_f00eeb3e_4_k_cu_eed8da1c_26864cuda3std6ranges3__45__cpo9iter_moveE,(_ZN39_INTERNAL_f00eeb3e_4_k_cu_eed8da1c_26864cuda3std3__45__cpo5beginE - _ZN39_INTERNAL_f00eeb3e_4_k_cu_eed8da1c_26864cuda3std6ranges3__45__cpo9iter_moveE)
_ZN39_INTERNAL_f00eeb3e_4_k_cu_eed8da1c_26864cuda3std6ranges3__45__cpo9iter_moveE:
	.zero		1
	.type		_ZN39_INTERNAL_f00eeb3e_4_k_cu_eed8da1c_26864cuda3std3__45__cpo5beginE,@object
	.size		_ZN39_INTERNAL_f00eeb3e_4_k_cu_eed8da1c_26864cuda3std3__45__cpo5beginE,(_ZN39_INTERNAL_f00eeb3e_4_k_cu_eed8da1c_26864cuda3std3__441_GLOBAL__N__f00eeb3e_4_k_cu_eed8da1c_26866ignoreE - _ZN39_INTERNAL_f00eeb3e_4_k_cu_eed8da1c_26864cuda3std3__45__cpo5beginE)
_ZN39_INTERNAL_f00eeb3e_4_k_cu_eed8da1c_26864cuda3std3__45__cpo5beginE:
	.zero		1
	.type		_ZN39_INTERNAL_f00eeb3e_4_k_cu_eed8da1c_26864cuda3std3__441_GLOBAL__N__f00eeb3e_4_k_cu_eed8da1c_26866ignoreE,@object
	.size		_ZN39_INTERNAL_f00eeb3e_4_k_cu_eed8da1c_26864cuda3std3__441_GLOBAL__N__f00eeb3e_4_k_cu_eed8da1c_26866ignoreE,(_ZN39_INTERNAL_f00eeb3e_4_k_cu_eed8da1c_26864cute7productE - _ZN39_INTERNAL_f00eeb3e_4_k_cu_eed8da1c_26864cuda3std3__441_GLOBAL__N__f00eeb3e_4_k_cu_eed8da1c_26866ignoreE)
_ZN39_INTERNAL_f00eeb3e_4_k_cu_eed8da1c_26864cuda3std3__441_GLOBAL__N__f00eeb3e_4_k_cu_eed8da1c_26866ignoreE:
	.zero		1
	.type		_ZN39_INTERNAL_f00eeb3e_4_k_cu_eed8da1c_26864cute7productE,@object
	.size		_ZN39_INTERNAL_f00eeb3e_4_k_cu_eed8da1c_26864cute7productE,(_ZN39_INTERNAL_f00eeb3e_4_k_cu_eed8da1c_26864cuda3std3__45__cpo3endE - _ZN39_INTERNAL_f00eeb3e_4_k_cu_eed8da1c_26864cute7productE)
_ZN39_INTERNAL_f00eeb3e_4_k_cu_eed8da1c_26864cute7productE:
	.zero		1
	.type		_ZN39_INTERNAL_f00eeb3e_4_k_cu_eed8da1c_26864cuda3std3__45__cpo3endE,@object
	.size		_ZN39_INTERNAL_f00eeb3e_4_k_cu_eed8da1c_26864cuda3std3__45__cpo3endE,(_ZN39_INTERNAL_f00eeb3e_4_k_cu_eed8da1c_26864cuda3std3__419piecewise_constructE - _ZN39_INTERNAL_f00eeb3e_4_k_cu_eed8da1c_26864cuda3std3__45__cpo3endE)
_ZN39_INTERNAL_f00eeb3e_4_k_cu_eed8da1c_26864cuda3std3__45__cpo3endE:
	.zero		1
	.type		_ZN39_INTERNAL_f00eeb3e_4_k_cu_eed8da1c_26864cuda3std3__419piecewise_constructE,@object
	.size		_ZN39_INTERNAL_f00eeb3e_4_k_cu_eed8da1c_26864cuda3std3__419piecewise_constructE,(_ZN39_INTERNAL_f00eeb3e_4_k_cu_eed8da1c_26864cuda3std3__45__cpo4cendE - _ZN39_INTERNAL_f00eeb3e_4_k_cu_eed8da1c_26864cuda3std3__419piecewise_constructE)
_ZN39_INTERNAL_f00eeb3e_4_k_cu_eed8da1c_26864cuda3std3__419piecewise_constructE:
	.zero		1
	.type		_ZN39_INTERNAL_f00eeb3e_4_k_cu_eed8da1c_26864cuda3std3__45__cpo4cendE,@object
	.size		_ZN39_INTERNAL_f00eeb3e_4_k_cu_eed8da1c_26864cuda3std3__45__cpo4cendE,(_ZN39_INTERNAL_f00eeb3e_4_k_cu_eed8da1c_26864cuda3std6ranges3__45__cpo4swapE - _ZN39_INTERNAL_f00eeb3e_4_k_cu_eed8da1c_26864cuda3std3__45__cpo4cendE)
_ZN39_INTERNAL_f00eeb3e_4_k_cu_eed8da1c_26864cuda3std3__45__cpo4cendE:
	.zero		1
	.type		_ZN39_INTERNAL_f00eeb3e_4_k_cu_eed8da1c_26864cuda3std6ranges3__45__cpo4swapE,@object
	.size		_ZN39_INTERNAL_f00eeb3e_4_k_cu_eed8da1c_26864cuda3std6ranges3__45__cpo4swapE,(.L_10 - _ZN39_INTERNAL_f00eeb3e_4_k_cu_eed8da1c_26864cuda3std6ranges3__45__cpo4swapE)
_ZN39_INTERNAL_f00eeb3e_4_k_cu_eed8da1c_26864cuda3std6ranges3__45__cpo4swapE:
	.zero		1
.L_10:


//--------------------- .nv.constant0._ZN7cutlass13device_kernelINS_4gemm6kernel13GemmUniversalIN4cute5tupleIJiiiiEEENS1_10collective13CollectiveMmaINS1_35MainloopSm100TmaUmmaWarpSpecializedILi17ELi2ELi4ENS5_IJNS4_1CILi1EEESB_SB_EEEEENS5_IJNSA_ILi128EEENSA_ILi64EEESF_EEENS_12float_e4m3_tENS5_IJlSB_lEEESH_SI_NS4_8TiledMMAINS4_8MMA_AtomIJNS4_10MMA_TraitsINS4_19SM100_MMA_F8F6F4_SSEJSH_SH_fSE_SF_NS4_17integral_constantINS4_4UMMA5MajorELSP_0EEESQ_NSN_INSO_7ScaleInELSR_0EEESS_EEEEEENS4_6LayoutISC_NS5_IJNSA_ILi0EEESW_SW_EEEEENS5_IJNS4_10UnderscoreESZ_SZ_EEEEENS4_13SM90_TMA_LOADENS4_14ComposedLayoutINS4_7SwizzleILi2ELi4ELi3EEENS4_18smem_ptr_flag_bitsILi8EEENSV_INS5_IJNSA_ILi8EEESF_EEENS5_IJSF_SB_EEEEEEEvNS4_8identityES12_S1C_vS1D_EENS_8epilogue10collective18CollectiveEpilogueINS1F_23Sm100TmaWarpSpecializedILi1ELi1ELi64ELb0ELb0EEEJSG_NS5_IJNSV_ISE_SB_EENSV_ISF_SB_EEEEESH_SI_SH_SI_NS1F_6fusion15FusionCallbacksIS1J_NS1N_13LinCombEltActINS1F_6thread4SiLuESH_fSH_fLNS_15FloatRoundStyleE2EEESG_S1M_JEEENS4_5SM1004TMEM4LOAD26SM100_TMEM_LOAD_32dp32b64xES12_S1C_NS4_39AutoVectorizingCopyWithAssumedAlignmentILi128EEENS4_14SM90_TMA_STOREES1C_S20_S20_EEEvvEEEEvNT_6ParamsE --------------------------
	.section	.nv.constant0._ZN7cutlass13device_kernelINS_4gemm6kernel13GemmUniversalIN4cute5tupleIJiiiiEEENS1_10collective13CollectiveMmaINS1_35MainloopSm100TmaUmmaWarpSpecializedILi17ELi2ELi4ENS5_IJNS4_1CILi1EEESB_SB_EEEEENS5_IJNSA_ILi128EEENSA_ILi64EEESF_EEENS_12float_e4m3_tENS5_IJlSB_lEEESH_SI_NS4_8TiledMMAINS4_8MMA_AtomIJNS4_10MMA_TraitsINS4_19SM100_MMA_F8F6F4_SSEJSH_SH_fSE_SF_NS4_17integral_constantINS4_4UMMA5MajorELSP_0EEESQ_NSN_INSO_7ScaleInELSR_0EEESS_EEEEEENS4_6LayoutISC_NS5_IJNSA_ILi0EEESW_SW_EEEEENS5_IJNS4_10UnderscoreESZ_SZ_EEEEENS4_13SM90_TMA_LOADENS4_14ComposedLayoutINS4_7SwizzleILi2ELi4ELi3EEENS4_18smem_ptr_flag_bitsILi8EEENSV_INS5_IJNSA_ILi8EEESF_EEENS5_IJSF_SB_EEEEEEEvNS4_8identityES12_S1C_vS1D_EENS_8epilogue10collective18CollectiveEpilogueINS1F_23Sm100TmaWarpSpecializedILi1ELi1ELi64ELb0ELb0EEEJSG_NS5_IJNSV_ISE_SB_EENSV_ISF_SB_EEEEESH_SI_SH_SI_NS1F_6fusion15FusionCallbacksIS1J_NS1N_13LinCombEltActINS1F_6thread4SiLuESH_fSH_fLNS_15FloatRoundStyleE2EEESG_S1M_JEEENS4_5SM1004TMEM4LOAD26SM100_TMEM_LOAD_32dp32b64xES12_S1C_NS4_39AutoVectorizingCopyWithAssumedAlignmentILi128EEENS4_14SM90_TMA_STOREES1C_S20_S20_EEEvvEEEEvNT_6ParamsE,"a",@progbits
	.sectionflags	@""
	.align	4
.nv.constant0._ZN7cutlass13device_kernelINS_4gemm6kernel13GemmUniversalIN4cute5tupleIJiiiiEEENS1_10collective13CollectiveMmaINS1_35MainloopSm100TmaUmmaWarpSpecializedILi17ELi2ELi4ENS5_IJNS4_1CILi1EEESB_SB_EEEEENS5_IJNSA_ILi128EEENSA_ILi64EEESF_EEENS_12float_e4m3_tENS5_IJlSB_lEEESH_SI_NS4_8TiledMMAINS4_8MMA_AtomIJNS4_10MMA_TraitsINS4_19SM100_MMA_F8F6F4_SSEJSH_SH_fSE_SF_NS4_17integral_constantINS4_4UMMA5MajorELSP_0EEESQ_NSN_INSO_7ScaleInELSR_0EEESS_EEEEEENS4_6LayoutISC_NS5_IJNSA_ILi0EEESW_SW_EEEEENS5_IJNS4_10UnderscoreESZ_SZ_EEEEENS4_13SM90_TMA_LOADENS4_14ComposedLayoutINS4_7SwizzleILi2ELi4ELi3EEENS4_18smem_ptr_flag_bitsILi8EEENSV_INS5_IJNSA_ILi8EEESF_EEENS5_IJSF_SB_EEEEEEEvNS4_8identityES12_S1C_vS1D_EENS_8epilogue10collective18CollectiveEpilogueINS1F_23Sm100TmaWarpSpecializedILi1ELi1ELi64ELb0ELb0EEEJSG_NS5_IJNSV_ISE_SB_EENSV_ISF_SB_EEEEESH_SI_SH_SI_NS1F_6fusion15FusionCallbacksIS1J_NS1N_13LinCombEltActINS1F_6thread4SiLuESH_fSH_fLNS_15FloatRoundStyleE2EEESG_S1M_JEEENS4_5SM1004TMEM4LOAD26SM100_TMEM_LOAD_32dp32b64xES12_S1C_NS4_39AutoVectorizingCopyWithAssumedAlignmentILi128EEENS4_14SM90_TMA_STOREES1C_S20_S20_EEEvvEEEEvNT_6ParamsE:
	.zero		2944


//--------------------- SYMBOLS --------------------------

	.type		.nv.reservedSmem.offset0,@object
	.size		.nv.reservedSmem.offset0,0x4
	.type		.nv.reservedSmem.cap,@object
	.size		.nv.reservedSmem.cap,0x4
	.type		__assertfail,@function
